//
// Generated by NVIDIA NVVM Compiler
//
// Compiler Build ID: CL-36424714
// Cuda compilation tools, release 13.0, V13.0.88
// Based on NVVM 20.0.0
//

.version 9.0
.target sm_100
.address_size 64

	// .globl	_Z3addPiS_S_i
.extern .func  (.param .b32 func_retval0) vprintf
(
	.param .b64 vprintf_param_0,
	.param .b64 vprintf_param_1
)
;
// _ZZ4dot1PfS_S_iE5cache has been demoted
.global .align 1 .b8 $str[17] = {40, 37, 100, 41, 32, 114, 32, 61, 32, 37, 102, 32, 32, 32, 58, 32};
.global .align 1 .b8 $str$1[6] = {37, 102, 44, 32, 9};
.global .align 1 .b8 $str$2[2] = {10};
.global .align 1 .b8 $str$3[28] = {32, 32, 32, 40, 37, 100, 41, 32, 114, 101, 115, 105, 100, 117, 97, 108, 115, 32, 61, 32, 37, 102, 44, 32, 37, 102, 10};

.visible .entry _Z3addPiS_S_i(
	.param .u64 .ptr .align 1 _Z3addPiS_S_i_param_0,
	.param .u64 .ptr .align 1 _Z3addPiS_S_i_param_1,
	.param .u64 .ptr .align 1 _Z3addPiS_S_i_param_2,
	.param .u32 _Z3addPiS_S_i_param_3
)
{
	.reg .pred 	%p<2>;
	.reg .b32 	%r<6>;
	.reg .b64 	%rd<11>;

	ld.param.u64 	%rd1, [_Z3addPiS_S_i_param_0];
	ld.param.u64 	%rd2, [_Z3addPiS_S_i_param_1];
	ld.param.u64 	%rd3, [_Z3addPiS_S_i_param_2];
	ld.param.u32 	%r2, [_Z3addPiS_S_i_param_3];
	mov.u32 	%r1, %ctaid.x;
	setp.ge.s32 	%p1, %r1, %r2;
	@%p1 bra 	$L__BB0_2;
	cvta.to.global.u64 	%rd4, %rd1;
	cvta.to.global.u64 	%rd5, %rd2;
	cvta.to.global.u64 	%rd6, %rd3;
	mul.wide.u32 	%rd7, %r1, 4;
	add.s64 	%rd8, %rd4, %rd7;
	ld.global.u32 	%r3, [%rd8];
	add.s64 	%rd9, %rd5, %rd7;
	ld.global.u32 	%r4, [%rd9];
	add.s32 	%r5, %r4, %r3;
	add.s64 	%rd10, %rd6, %rd7;
	st.global.u32 	[%rd10], %r5;
$L__BB0_2:
	ret;

}
	// .globl	_Z4dot1PfS_S_i
.visible .entry _Z4dot1PfS_S_i(
	.param .u64 .ptr .align 1 _Z4dot1PfS_S_i_param_0,
	.param .u64 .ptr .align 1 _Z4dot1PfS_S_i_param_1,
	.param .u64 .ptr .align 1 _Z4dot1PfS_S_i_param_2,
	.param .u32 _Z4dot1PfS_S_i_param_3
)
{
	.reg .pred 	%p<7>;
	.reg .b32 	%r<19>;
	.reg .b32 	%f<14>;
	.reg .b64 	%rd<12>;
	// demoted variable
	.shared .align 4 .b8 _ZZ4dot1PfS_S_iE5cache[1024];
	ld.param.u64 	%rd3, [_Z4dot1PfS_S_i_param_0];
	ld.param.u64 	%rd4, [_Z4dot1PfS_S_i_param_1];
	ld.param.u64 	%rd5, [_Z4dot1PfS_S_i_param_2];
	ld.param.u32 	%r11, [_Z4dot1PfS_S_i_param_3];
	mov.u32 	%r1, %tid.x;
	mov.u32 	%r2, %ctaid.x;
	mov.u32 	%r18, %ntid.x;
	mad.lo.s32 	%r17, %r2, %r18, %r1;
	setp.ge.s32 	%p1, %r17, %r11;
	mov.f32 	%f13, 0f00000000;
	@%p1 bra 	$L__BB1_3;
	mov.u32 	%r12, %nctaid.x;
	mul.lo.s32 	%r5, %r18, %r12;
	cvta.to.global.u64 	%rd1, %rd3;
	cvta.to.global.u64 	%rd2, %rd4;
	mov.f32 	%f13, 0f00000000;
$L__BB1_2:
	mul.wide.s32 	%rd6, %r17, 4;
	add.s64 	%rd7, %rd1, %rd6;
	ld.global.f32 	%f6, [%rd7];
	add.s64 	%rd8, %rd2, %rd6;
	ld.global.f32 	%f7, [%rd8];
	fma.rn.f32 	%f13, %f6, %f7, %f13;
	add.s32 	%r17, %r17, %r5;
	setp.lt.s32 	%p2, %r17, %r11;
	@%p2 bra 	$L__BB1_2;
$L__BB1_3:
	shl.b32 	%r13, %r1, 2;
	mov.u32 	%r14, _ZZ4dot1PfS_S_iE5cache;
	add.s32 	%r8, %r14, %r13;
	st.shared.f32 	[%r8], %f13;
	bar.sync 	0;
	setp.lt.u32 	%p3, %r18, 2;
	@%p3 bra 	$L__BB1_7;
$L__BB1_4:
	shr.u32 	%r10, %r18, 1;
	setp.ge.u32 	%p4, %r1, %r10;
	@%p4 bra 	$L__BB1_6;
	shl.b32 	%r15, %r10, 2;
	add.s32 	%r16, %r8, %r15;
	ld.shared.f32 	%f8, [%r16];
	ld.shared.f32 	%f9, [%r8];
	add.f32 	%f10, %f8, %f9;
	st.shared.f32 	[%r8], %f10;
$L__BB1_6:
	bar.sync 	0;
	setp.gt.u32 	%p5, %r18, 3;
	mov.u32 	%r18, %r10;
	@%p5 bra 	$L__BB1_4;
$L__BB1_7:
	setp.ne.s32 	%p6, %r1, 0;
	@%p6 bra 	$L__BB1_9;
	ld.shared.f32 	%f11, [_ZZ4dot1PfS_S_iE5cache];
	cvta.to.global.u64 	%rd9, %rd5;
	mul.wide.u32 	%rd10, %r2, 4;
	add.s64 	%rd11, %rd9, %rd10;
	st.global.f32 	[%rd11], %f11;
$L__BB1_9:
	ret;

}
	// .globl	_Z3pGSPfS_S_S_i
.visible .entry _Z3pGSPfS_S_S_i(
	.param .u64 .ptr .align 1 _Z3pGSPfS_S_S_i_param_0,
	.param .u64 .ptr .align 1 _Z3pGSPfS_S_S_i_param_1,
	.param .u64 .ptr .align 1 _Z3pGSPfS_S_S_i_param_2,
	.param .u64 .ptr .align 1 _Z3pGSPfS_S_S_i_param_3,
	.param .u32 _Z3pGSPfS_S_S_i_param_4
)
{
	.local .align 8 .b8 	__local_depot2[24];
	.reg .b64 	%SP;
	.reg .b64 	%SPL;
	.reg .pred 	%p<45>;
	.reg .b32 	%r<169>;
	.reg .b32 	%f<395>;
	.reg .b64 	%rd<102>;
	.reg .b64 	%fd<36>;

	mov.u64 	%SPL, __local_depot2;
	cvta.local.u64 	%SP, %SPL;
	ld.param.u64 	%rd17, [_Z3pGSPfS_S_S_i_param_0];
	ld.param.u64 	%rd18, [_Z3pGSPfS_S_S_i_param_1];
	ld.param.u64 	%rd19, [_Z3pGSPfS_S_S_i_param_2];
	ld.param.u64 	%rd20, [_Z3pGSPfS_S_S_i_param_3];
	ld.param.u32 	%r49, [_Z3pGSPfS_S_S_i_param_4];
	cvta.to.global.u64 	%rd1, %rd20;
	cvta.to.global.u64 	%rd2, %rd17;
	cvta.to.global.u64 	%rd3, %rd19;
	cvta.to.global.u64 	%rd21, %rd18;
	add.u64 	%rd4, %SPL, 0;
	mov.u32 	%r50, %tid.x;
	mov.u32 	%r51, %ctaid.x;
	mov.u32 	%r52, %ntid.x;
	mad.lo.s32 	%r1, %r51, %r52, %r50;
	mul.wide.s32 	%rd23, %r1, 4;
	add.s64 	%rd5, %rd21, %rd23;
	ld.global.f32 	%f1, [%rd5];
	setp.lt.s32 	%p1, %r49, 1;
	mov.f32 	%f378, 0f00000000;
	@%p1 bra 	$L__BB2_13;
	mul.lo.s32 	%r2, %r49, %r1;
	and.b32  	%r3, %r49, 15;
	setp.lt.u32 	%p2, %r49, 16;
	mov.f32 	%f378, 0f00000000;
	mov.b32 	%r151, 0;
	@%p2 bra 	$L__BB2_4;
	and.b32  	%r151, %r49, 2147483632;
	mov.f32 	%f378, 0f00000000;
	mov.b32 	%r149, 0;
$L__BB2_3:
	.pragma "nounroll";
	add.s32 	%r55, %r149, %r2;
	mul.wide.s32 	%rd24, %r55, 4;
	add.s64 	%rd25, %rd2, %rd24;
	ld.global.f32 	%f51, [%rd25];
	mul.wide.u32 	%rd26, %r149, 4;
	add.s64 	%rd27, %rd3, %rd26;
	ld.global.f32 	%f52, [%rd27];
	fma.rn.f32 	%f53, %f51, %f52, %f378;
	ld.global.f32 	%f54, [%rd25+4];
	ld.global.f32 	%f55, [%rd27+4];
	fma.rn.f32 	%f56, %f54, %f55, %f53;
	ld.global.f32 	%f57, [%rd25+8];
	ld.global.f32 	%f58, [%rd27+8];
	fma.rn.f32 	%f59, %f57, %f58, %f56;
	ld.global.f32 	%f60, [%rd25+12];
	ld.global.f32 	%f61, [%rd27+12];
	fma.rn.f32 	%f62, %f60, %f61, %f59;
	ld.global.f32 	%f63, [%rd25+16];
	ld.global.f32 	%f64, [%rd27+16];
	fma.rn.f32 	%f65, %f63, %f64, %f62;
	ld.global.f32 	%f66, [%rd25+20];
	ld.global.f32 	%f67, [%rd27+20];
	fma.rn.f32 	%f68, %f66, %f67, %f65;
	ld.global.f32 	%f69, [%rd25+24];
	ld.global.f32 	%f70, [%rd27+24];
	fma.rn.f32 	%f71, %f69, %f70, %f68;
	ld.global.f32 	%f72, [%rd25+28];
	ld.global.f32 	%f73, [%rd27+28];
	fma.rn.f32 	%f74, %f72, %f73, %f71;
	ld.global.f32 	%f75, [%rd25+32];
	ld.global.f32 	%f76, [%rd27+32];
	fma.rn.f32 	%f77, %f75, %f76, %f74;
	ld.global.f32 	%f78, [%rd25+36];
	ld.global.f32 	%f79, [%rd27+36];
	fma.rn.f32 	%f80, %f78, %f79, %f77;
	ld.global.f32 	%f81, [%rd25+40];
	ld.global.f32 	%f82, [%rd27+40];
	fma.rn.f32 	%f83, %f81, %f82, %f80;
	ld.global.f32 	%f84, [%rd25+44];
	ld.global.f32 	%f85, [%rd27+44];
	fma.rn.f32 	%f86, %f84, %f85, %f83;
	ld.global.f32 	%f87, [%rd25+48];
	ld.global.f32 	%f88, [%rd27+48];
	fma.rn.f32 	%f89, %f87, %f88, %f86;
	ld.global.f32 	%f90, [%rd25+52];
	ld.global.f32 	%f91, [%rd27+52];
	fma.rn.f32 	%f92, %f90, %f91, %f89;
	ld.global.f32 	%f93, [%rd25+56];
	ld.global.f32 	%f94, [%rd27+56];
	fma.rn.f32 	%f95, %f93, %f94, %f92;
	ld.global.f32 	%f96, [%rd25+60];
	ld.global.f32 	%f97, [%rd27+60];
	fma.rn.f32 	%f378, %f96, %f97, %f95;
	add.s32 	%r149, %r149, 16;
	setp.ne.s32 	%p3, %r149, %r151;
	@%p3 bra 	$L__BB2_3;
$L__BB2_4:
	setp.eq.s32 	%p4, %r3, 0;
	@%p4 bra 	$L__BB2_13;
	and.b32  	%r8, %r49, 7;
	setp.lt.u32 	%p5, %r3, 8;
	@%p5 bra 	$L__BB2_7;
	add.s32 	%r56, %r151, %r2;
	mul.wide.s32 	%rd28, %r56, 4;
	add.s64 	%rd29, %rd2, %rd28;
	ld.global.f32 	%f99, [%rd29];
	mul.wide.u32 	%rd30, %r151, 4;
	add.s64 	%rd31, %rd3, %rd30;
	ld.global.f32 	%f100, [%rd31];
	fma.rn.f32 	%f101, %f99, %f100, %f378;
	ld.global.f32 	%f102, [%rd29+4];
	ld.global.f32 	%f103, [%rd31+4];
	fma.rn.f32 	%f104, %f102, %f103, %f101;
	ld.global.f32 	%f105, [%rd29+8];
	ld.global.f32 	%f106, [%rd31+8];
	fma.rn.f32 	%f107, %f105, %f106, %f104;
	ld.global.f32 	%f108, [%rd29+12];
	ld.global.f32 	%f109, [%rd31+12];
	fma.rn.f32 	%f110, %f108, %f109, %f107;
	ld.global.f32 	%f111, [%rd29+16];
	ld.global.f32 	%f112, [%rd31+16];
	fma.rn.f32 	%f113, %f111, %f112, %f110;
	ld.global.f32 	%f114, [%rd29+20];
	ld.global.f32 	%f115, [%rd31+20];
	fma.rn.f32 	%f116, %f114, %f115, %f113;
	ld.global.f32 	%f117, [%rd29+24];
	ld.global.f32 	%f118, [%rd31+24];
	fma.rn.f32 	%f119, %f117, %f118, %f116;
	ld.global.f32 	%f120, [%rd29+28];
	ld.global.f32 	%f121, [%rd31+28];
	fma.rn.f32 	%f378, %f120, %f121, %f119;
	add.s32 	%r151, %r151, 8;
$L__BB2_7:
	setp.eq.s32 	%p6, %r8, 0;
	@%p6 bra 	$L__BB2_13;
	and.b32  	%r11, %r49, 3;
	setp.lt.u32 	%p7, %r8, 4;
	@%p7 bra 	$L__BB2_10;
	add.s32 	%r57, %r151, %r2;
	mul.wide.s32 	%rd32, %r57, 4;
	add.s64 	%rd33, %rd2, %rd32;
	ld.global.f32 	%f123, [%rd33];
	mul.wide.u32 	%rd34, %r151, 4;
	add.s64 	%rd35, %rd3, %rd34;
	ld.global.f32 	%f124, [%rd35];
	fma.rn.f32 	%f125, %f123, %f124, %f378;
	ld.global.f32 	%f126, [%rd33+4];
	ld.global.f32 	%f127, [%rd35+4];
	fma.rn.f32 	%f128, %f126, %f127, %f125;
	ld.global.f32 	%f129, [%rd33+8];
	ld.global.f32 	%f130, [%rd35+8];
	fma.rn.f32 	%f131, %f129, %f130, %f128;
	ld.global.f32 	%f132, [%rd33+12];
	ld.global.f32 	%f133, [%rd35+12];
	fma.rn.f32 	%f378, %f132, %f133, %f131;
	add.s32 	%r151, %r151, 4;
$L__BB2_10:
	setp.eq.s32 	%p8, %r11, 0;
	@%p8 bra 	$L__BB2_13;
	mov.b32 	%r154, 0;
$L__BB2_12:
	.pragma "nounroll";
	add.s32 	%r59, %r151, %r2;
	mul.wide.s32 	%rd36, %r59, 4;
	add.s64 	%rd37, %rd2, %rd36;
	ld.global.f32 	%f134, [%rd37];
	mul.wide.u32 	%rd38, %r151, 4;
	add.s64 	%rd39, %rd3, %rd38;
	ld.global.f32 	%f135, [%rd39];
	fma.rn.f32 	%f378, %f134, %f135, %f378;
	add.s32 	%r151, %r151, 1;
	add.s32 	%r154, %r154, 1;
	setp.ne.s32 	%p9, %r154, %r11;
	@%p9 bra 	$L__BB2_12;
$L__BB2_13:
	add.f32 	%f136, %f1, %f378;
	add.s64 	%rd6, %rd3, %rd23;
	ld.global.f32 	%f137, [%rd6];
	mul.f32 	%f138, %f136, 0fBF34FDF4;
	mul.lo.s32 	%r18, %r49, %r1;
	add.s32 	%r61, %r18, %r1;
	mul.wide.s32 	%rd41, %r61, 4;
	add.s64 	%rd7, %rd2, %rd41;
	ld.global.f32 	%f139, [%rd7];
	div.rn.f32 	%f140, %f138, %f139;
	add.f32 	%f141, %f137, %f140;
	add.s64 	%rd8, %rd1, %rd23;
	st.global.f32 	[%rd8], %f141;
	bar.sync 	0;
	and.b32  	%r19, %r49, 15;
	and.b32  	%r20, %r49, 7;
	and.b32  	%r21, %r49, 2147483632;
	and.b32  	%r22, %r49, 3;
	neg.s32 	%r23, %r21;
	mov.b32 	%r155, 0;
$L__BB2_14:
	setp.lt.s32 	%p10, %r49, 1;
	ld.global.f32 	%f15, [%rd5];
	mov.f32 	%f386, 0f00000000;
	@%p10 bra 	$L__BB2_28;
	setp.lt.u32 	%p11, %r49, 16;
	mov.f32 	%f386, 0f00000000;
	mov.b32 	%r159, 0;
	@%p11 bra 	$L__BB2_18;
	add.s64 	%rd101, %rd1, 32;
	mov.f32 	%f386, 0f00000000;
	mov.u32 	%r156, %r18;
	mov.u32 	%r157, %r23;
$L__BB2_17:
	.pragma "nounroll";
	mul.wide.s32 	%rd42, %r156, 4;
	add.s64 	%rd43, %rd2, %rd42;
	ld.global.f32 	%f146, [%rd43];
	ld.global.f32 	%f147, [%rd101+-32];
	fma.rn.f32 	%f148, %f146, %f147, %f386;
	ld.global.f32 	%f149, [%rd43+4];
	ld.global.f32 	%f150, [%rd101+-28];
	fma.rn.f32 	%f151, %f149, %f150, %f148;
	ld.global.f32 	%f152, [%rd43+8];
	ld.global.f32 	%f153, [%rd101+-24];
	fma.rn.f32 	%f154, %f152, %f153, %f151;
	ld.global.f32 	%f155, [%rd43+12];
	ld.global.f32 	%f156, [%rd101+-20];
	fma.rn.f32 	%f157, %f155, %f156, %f154;
	ld.global.f32 	%f158, [%rd43+16];
	ld.global.f32 	%f159, [%rd101+-16];
	fma.rn.f32 	%f160, %f158, %f159, %f157;
	ld.global.f32 	%f161, [%rd43+20];
	ld.global.f32 	%f162, [%rd101+-12];
	fma.rn.f32 	%f163, %f161, %f162, %f160;
	ld.global.f32 	%f164, [%rd43+24];
	ld.global.f32 	%f165, [%rd101+-8];
	fma.rn.f32 	%f166, %f164, %f165, %f163;
	ld.global.f32 	%f167, [%rd43+28];
	ld.global.f32 	%f168, [%rd101+-4];
	fma.rn.f32 	%f169, %f167, %f168, %f166;
	ld.global.f32 	%f170, [%rd43+32];
	ld.global.f32 	%f171, [%rd101];
	fma.rn.f32 	%f172, %f170, %f171, %f169;
	ld.global.f32 	%f173, [%rd43+36];
	ld.global.f32 	%f174, [%rd101+4];
	fma.rn.f32 	%f175, %f173, %f174, %f172;
	ld.global.f32 	%f176, [%rd43+40];
	ld.global.f32 	%f177, [%rd101+8];
	fma.rn.f32 	%f178, %f176, %f177, %f175;
	ld.global.f32 	%f179, [%rd43+44];
	ld.global.f32 	%f180, [%rd101+12];
	fma.rn.f32 	%f181, %f179, %f180, %f178;
	ld.global.f32 	%f182, [%rd43+48];
	ld.global.f32 	%f183, [%rd101+16];
	fma.rn.f32 	%f184, %f182, %f183, %f181;
	ld.global.f32 	%f185, [%rd43+52];
	ld.global.f32 	%f186, [%rd101+20];
	fma.rn.f32 	%f187, %f185, %f186, %f184;
	ld.global.f32 	%f188, [%rd43+56];
	ld.global.f32 	%f189, [%rd101+24];
	fma.rn.f32 	%f190, %f188, %f189, %f187;
	ld.global.f32 	%f191, [%rd43+60];
	ld.global.f32 	%f192, [%rd101+28];
	fma.rn.f32 	%f386, %f191, %f192, %f190;
	add.s32 	%r157, %r157, 16;
	add.s32 	%r156, %r156, 16;
	add.s64 	%rd101, %rd101, 64;
	setp.ne.s32 	%p12, %r157, 0;
	mov.u32 	%r159, %r21;
	@%p12 bra 	$L__BB2_17;
$L__BB2_18:
	setp.eq.s32 	%p13, %r19, 0;
	@%p13 bra 	$L__BB2_28;
	add.s32 	%r63, %r19, -1;
	setp.lt.u32 	%p14, %r63, 7;
	@%p14 bra 	$L__BB2_21;
	add.s32 	%r64, %r159, %r18;
	mul.wide.s32 	%rd44, %r64, 4;
	add.s64 	%rd45, %rd2, %rd44;
	ld.global.f32 	%f194, [%rd45];
	mul.wide.u32 	%rd46, %r159, 4;
	add.s64 	%rd47, %rd1, %rd46;
	ld.global.f32 	%f195, [%rd47];
	fma.rn.f32 	%f196, %f194, %f195, %f386;
	ld.global.f32 	%f197, [%rd45+4];
	ld.global.f32 	%f198, [%rd47+4];
	fma.rn.f32 	%f199, %f197, %f198, %f196;
	ld.global.f32 	%f200, [%rd45+8];
	ld.global.f32 	%f201, [%rd47+8];
	fma.rn.f32 	%f202, %f200, %f201, %f199;
	ld.global.f32 	%f203, [%rd45+12];
	ld.global.f32 	%f204, [%rd47+12];
	fma.rn.f32 	%f205, %f203, %f204, %f202;
	ld.global.f32 	%f206, [%rd45+16];
	ld.global.f32 	%f207, [%rd47+16];
	fma.rn.f32 	%f208, %f206, %f207, %f205;
	ld.global.f32 	%f209, [%rd45+20];
	ld.global.f32 	%f210, [%rd47+20];
	fma.rn.f32 	%f211, %f209, %f210, %f208;
	ld.global.f32 	%f212, [%rd45+24];
	ld.global.f32 	%f213, [%rd47+24];
	fma.rn.f32 	%f214, %f212, %f213, %f211;
	ld.global.f32 	%f215, [%rd45+28];
	ld.global.f32 	%f216, [%rd47+28];
	fma.rn.f32 	%f386, %f215, %f216, %f214;
	add.s32 	%r159, %r159, 8;
$L__BB2_21:
	setp.eq.s32 	%p15, %r20, 0;
	@%p15 bra 	$L__BB2_28;
	add.s32 	%r65, %r20, -1;
	setp.lt.u32 	%p16, %r65, 3;
	@%p16 bra 	$L__BB2_24;
	add.s32 	%r66, %r159, %r18;
	mul.wide.s32 	%rd48, %r66, 4;
	add.s64 	%rd49, %rd2, %rd48;
	ld.global.f32 	%f218, [%rd49];
	mul.wide.u32 	%rd50, %r159, 4;
	add.s64 	%rd51, %rd1, %rd50;
	ld.global.f32 	%f219, [%rd51];
	fma.rn.f32 	%f220, %f218, %f219, %f386;
	ld.global.f32 	%f221, [%rd49+4];
	ld.global.f32 	%f222, [%rd51+4];
	fma.rn.f32 	%f223, %f221, %f222, %f220;
	ld.global.f32 	%f224, [%rd49+8];
	ld.global.f32 	%f225, [%rd51+8];
	fma.rn.f32 	%f226, %f224, %f225, %f223;
	ld.global.f32 	%f227, [%rd49+12];
	ld.global.f32 	%f228, [%rd51+12];
	fma.rn.f32 	%f386, %f227, %f228, %f226;
	add.s32 	%r159, %r159, 4;
$L__BB2_24:
	setp.eq.s32 	%p17, %r22, 0;
	@%p17 bra 	$L__BB2_28;
	setp.eq.s32 	%p18, %r22, 1;
	add.s32 	%r67, %r159, %r18;
	mul.wide.s32 	%rd52, %r67, 4;
	add.s64 	%rd12, %rd2, %rd52;
	ld.global.f32 	%f229, [%rd12];
	mul.wide.u32 	%rd53, %r159, 4;
	add.s64 	%rd13, %rd1, %rd53;
	ld.global.f32 	%f230, [%rd13];
	fma.rn.f32 	%f386, %f229, %f230, %f386;
	@%p18 bra 	$L__BB2_28;
	setp.eq.s32 	%p19, %r22, 2;
	ld.global.f32 	%f231, [%rd12+4];
	ld.global.f32 	%f232, [%rd13+4];
	fma.rn.f32 	%f386, %f231, %f232, %f386;
	@%p19 bra 	$L__BB2_28;
	ld.global.f32 	%f233, [%rd12+8];
	ld.global.f32 	%f234, [%rd13+8];
	fma.rn.f32 	%f386, %f233, %f234, %f386;
$L__BB2_28:
	setp.ne.s32 	%p20, %r1, 0;
	add.f32 	%f30, %f15, %f386;
	ld.global.f32 	%f235, [%rd8];
	mul.f32 	%f236, %f30, 0fBF34FDF4;
	ld.global.f32 	%f237, [%rd7];
	div.rn.f32 	%f238, %f236, %f237;
	add.f32 	%f239, %f235, %f238;
	st.global.f32 	[%rd6], %f239;
	bar.sync 	0;
	@%p20 bra 	$L__BB2_44;
	setp.lt.s32 	%p21, %r49, 1;
	cvt.f64.f32 	%fd1, %f30;
	st.local.u32 	[%rd4], %r155;
	st.local.f64 	[%rd4+8], %fd1;
	mov.u64 	%rd54, $str;
	cvta.global.u64 	%rd55, %rd54;
	add.u64 	%rd56, %SP, 0;
	{ // callseq 0, 0
	.param .b64 param0;
	st.param.b64 	[param0], %rd55;
	.param .b64 param1;
	st.param.b64 	[param1], %rd56;
	.param .b32 retval0;
	call.uni (retval0), 
	vprintf, 
	(
	param0, 
	param1
	);
	ld.param.b32 	%r68, [retval0];
	} // callseq 0
	@%p21 bra 	$L__BB2_43;
	setp.lt.u32 	%p22, %r49, 16;
	mov.b32 	%r163, 0;
	@%p22 bra 	$L__BB2_33;
	mov.b32 	%r161, 0;
$L__BB2_32:
	.pragma "nounroll";
	mul.wide.u32 	%rd57, %r161, 4;
	add.s64 	%rd58, %rd3, %rd57;
	ld.global.f32 	%f240, [%rd58];
	cvt.f64.f32 	%fd2, %f240;
	st.local.f64 	[%rd4], %fd2;
	mov.u64 	%rd59, $str$1;
	cvta.global.u64 	%rd60, %rd59;
	add.u64 	%rd61, %SP, 0;
	{ // callseq 1, 0
	.param .b64 param0;
	st.param.b64 	[param0], %rd60;
	.param .b64 param1;
	st.param.b64 	[param1], %rd61;
	.param .b32 retval0;
	call.uni (retval0), 
	vprintf, 
	(
	param0, 
	param1
	);
	ld.param.b32 	%r72, [retval0];
	} // callseq 1
	ld.global.f32 	%f241, [%rd58+4];
	cvt.f64.f32 	%fd3, %f241;
	st.local.f64 	[%rd4], %fd3;
	{ // callseq 2, 0
	.param .b64 param0;
	st.param.b64 	[param0], %rd60;
	.param .b64 param1;
	st.param.b64 	[param1], %rd61;
	.param .b32 retval0;
	call.uni (retval0), 
	vprintf, 
	(
	param0, 
	param1
	);
	ld.param.b32 	%r74, [retval0];
	} // callseq 2
	ld.global.f32 	%f242, [%rd58+8];
	cvt.f64.f32 	%fd4, %f242;
	st.local.f64 	[%rd4], %fd4;
	{ // callseq 3, 0
	.param .b64 param0;
	st.param.b64 	[param0], %rd60;
	.param .b64 param1;
	st.param.b64 	[param1], %rd61;
	.param .b32 retval0;
	call.uni (retval0), 
	vprintf, 
	(
	param0, 
	param1
	);
	ld.param.b32 	%r76, [retval0];
	} // callseq 3
	ld.global.f32 	%f243, [%rd58+12];
	cvt.f64.f32 	%fd5, %f243;
	st.local.f64 	[%rd4], %fd5;
	{ // callseq 4, 0
	.param .b64 param0;
	st.param.b64 	[param0], %rd60;
	.param .b64 param1;
	st.param.b64 	[param1], %rd61;
	.param .b32 retval0;
	call.uni (retval0), 
	vprintf, 
	(
	param0, 
	param1
	);
	ld.param.b32 	%r78, [retval0];
	} // callseq 4
	ld.global.f32 	%f244, [%rd58+16];
	cvt.f64.f32 	%fd6, %f244;
	st.local.f64 	[%rd4], %fd6;
	{ // callseq 5, 0
	.param .b64 param0;
	st.param.b64 	[param0], %rd60;
	.param .b64 param1;
	st.param.b64 	[param1], %rd61;
	.param .b32 retval0;
	call.uni (retval0), 
	vprintf, 
	(
	param0, 
	param1
	);
	ld.param.b32 	%r80, [retval0];
	} // callseq 5
	ld.global.f32 	%f245, [%rd58+20];
	cvt.f64.f32 	%fd7, %f245;
	st.local.f64 	[%rd4], %fd7;
	{ // callseq 6, 0
	.param .b64 param0;
	st.param.b64 	[param0], %rd60;
	.param .b64 param1;
	st.param.b64 	[param1], %rd61;
	.param .b32 retval0;
	call.uni (retval0), 
	vprintf, 
	(
	param0, 
	param1
	);
	ld.param.b32 	%r82, [retval0];
	} // callseq 6
	ld.global.f32 	%f246, [%rd58+24];
	cvt.f64.f32 	%fd8, %f246;
	st.local.f64 	[%rd4], %fd8;
	{ // callseq 7, 0
	.param .b64 param0;
	st.param.b64 	[param0], %rd60;
	.param .b64 param1;
	st.param.b64 	[param1], %rd61;
	.param .b32 retval0;
	call.uni (retval0), 
	vprintf, 
	(
	param0, 
	param1
	);
	ld.param.b32 	%r84, [retval0];
	} // callseq 7
	ld.global.f32 	%f247, [%rd58+28];
	cvt.f64.f32 	%fd9, %f247;
	st.local.f64 	[%rd4], %fd9;
	{ // callseq 8, 0
	.param .b64 param0;
	st.param.b64 	[param0], %rd60;
	.param .b64 param1;
	st.param.b64 	[param1], %rd61;
	.param .b32 retval0;
	call.uni (retval0), 
	vprintf, 
	(
	param0, 
	param1
	);
	ld.param.b32 	%r86, [retval0];
	} // callseq 8
	ld.global.f32 	%f248, [%rd58+32];
	cvt.f64.f32 	%fd10, %f248;
	st.local.f64 	[%rd4], %fd10;
	{ // callseq 9, 0
	.param .b64 param0;
	st.param.b64 	[param0], %rd60;
	.param .b64 param1;
	st.param.b64 	[param1], %rd61;
	.param .b32 retval0;
	call.uni (retval0), 
	vprintf, 
	(
	param0, 
	param1
	);
	ld.param.b32 	%r88, [retval0];
	} // callseq 9
	ld.global.f32 	%f249, [%rd58+36];
	cvt.f64.f32 	%fd11, %f249;
	st.local.f64 	[%rd4], %fd11;
	{ // callseq 10, 0
	.param .b64 param0;
	st.param.b64 	[param0], %rd60;
	.param .b64 param1;
	st.param.b64 	[param1], %rd61;
	.param .b32 retval0;
	call.uni (retval0), 
	vprintf, 
	(
	param0, 
	param1
	);
	ld.param.b32 	%r90, [retval0];
	} // callseq 10
	ld.global.f32 	%f250, [%rd58+40];
	cvt.f64.f32 	%fd12, %f250;
	st.local.f64 	[%rd4], %fd12;
	{ // callseq 11, 0
	.param .b64 param0;
	st.param.b64 	[param0], %rd60;
	.param .b64 param1;
	st.param.b64 	[param1], %rd61;
	.param .b32 retval0;
	call.uni (retval0), 
	vprintf, 
	(
	param0, 
	param1
	);
	ld.param.b32 	%r92, [retval0];
	} // callseq 11
	ld.global.f32 	%f251, [%rd58+44];
	cvt.f64.f32 	%fd13, %f251;
	st.local.f64 	[%rd4], %fd13;
	{ // callseq 12, 0
	.param .b64 param0;
	st.param.b64 	[param0], %rd60;
	.param .b64 param1;
	st.param.b64 	[param1], %rd61;
	.param .b32 retval0;
	call.uni (retval0), 
	vprintf, 
	(
	param0, 
	param1
	);
	ld.param.b32 	%r94, [retval0];
	} // callseq 12
	ld.global.f32 	%f252, [%rd58+48];
	cvt.f64.f32 	%fd14, %f252;
	st.local.f64 	[%rd4], %fd14;
	{ // callseq 13, 0
	.param .b64 param0;
	st.param.b64 	[param0], %rd60;
	.param .b64 param1;
	st.param.b64 	[param1], %rd61;
	.param .b32 retval0;
	call.uni (retval0), 
	vprintf, 
	(
	param0, 
	param1
	);
	ld.param.b32 	%r96, [retval0];
	} // callseq 13
	ld.global.f32 	%f253, [%rd58+52];
	cvt.f64.f32 	%fd15, %f253;
	st.local.f64 	[%rd4], %fd15;
	{ // callseq 14, 0
	.param .b64 param0;
	st.param.b64 	[param0], %rd60;
	.param .b64 param1;
	st.param.b64 	[param1], %rd61;
	.param .b32 retval0;
	call.uni (retval0), 
	vprintf, 
	(
	param0, 
	param1
	);
	ld.param.b32 	%r98, [retval0];
	} // callseq 14
	ld.global.f32 	%f254, [%rd58+56];
	cvt.f64.f32 	%fd16, %f254;
	st.local.f64 	[%rd4], %fd16;
	{ // callseq 15, 0
	.param .b64 param0;
	st.param.b64 	[param0], %rd60;
	.param .b64 param1;
	st.param.b64 	[param1], %rd61;
	.param .b32 retval0;
	call.uni (retval0), 
	vprintf, 
	(
	param0, 
	param1
	);
	ld.param.b32 	%r100, [retval0];
	} // callseq 15
	ld.global.f32 	%f255, [%rd58+60];
	cvt.f64.f32 	%fd17, %f255;
	st.local.f64 	[%rd4], %fd17;
	{ // callseq 16, 0
	.param .b64 param0;
	st.param.b64 	[param0], %rd60;
	.param .b64 param1;
	st.param.b64 	[param1], %rd61;
	.param .b32 retval0;
	call.uni (retval0), 
	vprintf, 
	(
	param0, 
	param1
	);
	ld.param.b32 	%r102, [retval0];
	} // callseq 16
	add.s32 	%r161, %r161, 16;
	setp.ne.s32 	%p23, %r161, %r21;
	mov.u32 	%r163, %r21;
	@%p23 bra 	$L__BB2_32;
$L__BB2_33:
	setp.eq.s32 	%p24, %r19, 0;
	@%p24 bra 	$L__BB2_43;
	add.s32 	%r104, %r19, -1;
	setp.lt.u32 	%p25, %r104, 7;
	@%p25 bra 	$L__BB2_36;
	mul.wide.u32 	%rd62, %r163, 4;
	add.s64 	%rd63, %rd3, %rd62;
	ld.global.f32 	%f256, [%rd63];
	cvt.f64.f32 	%fd18, %f256;
	st.local.f64 	[%rd4], %fd18;
	mov.u64 	%rd64, $str$1;
	cvta.global.u64 	%rd65, %rd64;
	add.u64 	%rd66, %SP, 0;
	{ // callseq 17, 0
	.param .b64 param0;
	st.param.b64 	[param0], %rd65;
	.param .b64 param1;
	st.param.b64 	[param1], %rd66;
	.param .b32 retval0;
	call.uni (retval0), 
	vprintf, 
	(
	param0, 
	param1
	);
	ld.param.b32 	%r105, [retval0];
	} // callseq 17
	ld.global.f32 	%f257, [%rd63+4];
	cvt.f64.f32 	%fd19, %f257;
	st.local.f64 	[%rd4], %fd19;
	{ // callseq 18, 0
	.param .b64 param0;
	st.param.b64 	[param0], %rd65;
	.param .b64 param1;
	st.param.b64 	[param1], %rd66;
	.param .b32 retval0;
	call.uni (retval0), 
	vprintf, 
	(
	param0, 
	param1
	);
	ld.param.b32 	%r107, [retval0];
	} // callseq 18
	ld.global.f32 	%f258, [%rd63+8];
	cvt.f64.f32 	%fd20, %f258;
	st.local.f64 	[%rd4], %fd20;
	{ // callseq 19, 0
	.param .b64 param0;
	st.param.b64 	[param0], %rd65;
	.param .b64 param1;
	st.param.b64 	[param1], %rd66;
	.param .b32 retval0;
	call.uni (retval0), 
	vprintf, 
	(
	param0, 
	param1
	);
	ld.param.b32 	%r109, [retval0];
	} // callseq 19
	ld.global.f32 	%f259, [%rd63+12];
	cvt.f64.f32 	%fd21, %f259;
	st.local.f64 	[%rd4], %fd21;
	{ // callseq 20, 0
	.param .b64 param0;
	st.param.b64 	[param0], %rd65;
	.param .b64 param1;
	st.param.b64 	[param1], %rd66;
	.param .b32 retval0;
	call.uni (retval0), 
	vprintf, 
	(
	param0, 
	param1
	);
	ld.param.b32 	%r111, [retval0];
	} // callseq 20
	ld.global.f32 	%f260, [%rd63+16];
	cvt.f64.f32 	%fd22, %f260;
	st.local.f64 	[%rd4], %fd22;
	{ // callseq 21, 0
	.param .b64 param0;
	st.param.b64 	[param0], %rd65;
	.param .b64 param1;
	st.param.b64 	[param1], %rd66;
	.param .b32 retval0;
	call.uni (retval0), 
	vprintf, 
	(
	param0, 
	param1
	);
	ld.param.b32 	%r113, [retval0];
	} // callseq 21
	ld.global.f32 	%f261, [%rd63+20];
	cvt.f64.f32 	%fd23, %f261;
	st.local.f64 	[%rd4], %fd23;
	{ // callseq 22, 0
	.param .b64 param0;
	st.param.b64 	[param0], %rd65;
	.param .b64 param1;
	st.param.b64 	[param1], %rd66;
	.param .b32 retval0;
	call.uni (retval0), 
	vprintf, 
	(
	param0, 
	param1
	);
	ld.param.b32 	%r115, [retval0];
	} // callseq 22
	ld.global.f32 	%f262, [%rd63+24];
	cvt.f64.f32 	%fd24, %f262;
	st.local.f64 	[%rd4], %fd24;
	{ // callseq 23, 0
	.param .b64 param0;
	st.param.b64 	[param0], %rd65;
	.param .b64 param1;
	st.param.b64 	[param1], %rd66;
	.param .b32 retval0;
	call.uni (retval0), 
	vprintf, 
	(
	param0, 
	param1
	);
	ld.param.b32 	%r117, [retval0];
	} // callseq 23
	ld.global.f32 	%f263, [%rd63+28];
	cvt.f64.f32 	%fd25, %f263;
	st.local.f64 	[%rd4], %fd25;
	{ // callseq 24, 0
	.param .b64 param0;
	st.param.b64 	[param0], %rd65;
	.param .b64 param1;
	st.param.b64 	[param1], %rd66;
	.param .b32 retval0;
	call.uni (retval0), 
	vprintf, 
	(
	param0, 
	param1
	);
	ld.param.b32 	%r119, [retval0];
	} // callseq 24
	add.s32 	%r163, %r163, 8;
$L__BB2_36:
	setp.eq.s32 	%p26, %r20, 0;
	@%p26 bra 	$L__BB2_43;
	add.s32 	%r121, %r20, -1;
	setp.lt.u32 	%p27, %r121, 3;
	@%p27 bra 	$L__BB2_39;
	mul.wide.u32 	%rd67, %r163, 4;
	add.s64 	%rd68, %rd3, %rd67;
	ld.global.f32 	%f264, [%rd68];
	cvt.f64.f32 	%fd26, %f264;
	st.local.f64 	[%rd4], %fd26;
	mov.u64 	%rd69, $str$1;
	cvta.global.u64 	%rd70, %rd69;
	add.u64 	%rd71, %SP, 0;
	{ // callseq 25, 0
	.param .b64 param0;
	st.param.b64 	[param0], %rd70;
	.param .b64 param1;
	st.param.b64 	[param1], %rd71;
	.param .b32 retval0;
	call.uni (retval0), 
	vprintf, 
	(
	param0, 
	param1
	);
	ld.param.b32 	%r122, [retval0];
	} // callseq 25
	ld.global.f32 	%f265, [%rd68+4];
	cvt.f64.f32 	%fd27, %f265;
	st.local.f64 	[%rd4], %fd27;
	{ // callseq 26, 0
	.param .b64 param0;
	st.param.b64 	[param0], %rd70;
	.param .b64 param1;
	st.param.b64 	[param1], %rd71;
	.param .b32 retval0;
	call.uni (retval0), 
	vprintf, 
	(
	param0, 
	param1
	);
	ld.param.b32 	%r124, [retval0];
	} // callseq 26
	ld.global.f32 	%f266, [%rd68+8];
	cvt.f64.f32 	%fd28, %f266;
	st.local.f64 	[%rd4], %fd28;
	{ // callseq 27, 0
	.param .b64 param0;
	st.param.b64 	[param0], %rd70;
	.param .b64 param1;
	st.param.b64 	[param1], %rd71;
	.param .b32 retval0;
	call.uni (retval0), 
	vprintf, 
	(
	param0, 
	param1
	);
	ld.param.b32 	%r126, [retval0];
	} // callseq 27
	ld.global.f32 	%f267, [%rd68+12];
	cvt.f64.f32 	%fd29, %f267;
	st.local.f64 	[%rd4], %fd29;
	{ // callseq 28, 0
	.param .b64 param0;
	st.param.b64 	[param0], %rd70;
	.param .b64 param1;
	st.param.b64 	[param1], %rd71;
	.param .b32 retval0;
	call.uni (retval0), 
	vprintf, 
	(
	param0, 
	param1
	);
	ld.param.b32 	%r128, [retval0];
	} // callseq 28
	add.s32 	%r163, %r163, 4;
$L__BB2_39:
	setp.eq.s32 	%p28, %r22, 0;
	@%p28 bra 	$L__BB2_43;
	setp.eq.s32 	%p29, %r22, 1;
	mul.wide.u32 	%rd72, %r163, 4;
	add.s64 	%rd14, %rd3, %rd72;
	ld.global.f32 	%f268, [%rd14];
	cvt.f64.f32 	%fd30, %f268;
	st.local.f64 	[%rd4], %fd30;
	mov.u64 	%rd73, $str$1;
	cvta.global.u64 	%rd74, %rd73;
	add.u64 	%rd75, %SP, 0;
	{ // callseq 29, 0
	.param .b64 param0;
	st.param.b64 	[param0], %rd74;
	.param .b64 param1;
	st.param.b64 	[param1], %rd75;
	.param .b32 retval0;
	call.uni (retval0), 
	vprintf, 
	(
	param0, 
	param1
	);
	ld.param.b32 	%r130, [retval0];
	} // callseq 29
	@%p29 bra 	$L__BB2_43;
	setp.eq.s32 	%p30, %r22, 2;
	ld.global.f32 	%f269, [%rd14+4];
	cvt.f64.f32 	%fd31, %f269;
	st.local.f64 	[%rd4], %fd31;
	cvta.global.u64 	%rd77, %rd73;
	{ // callseq 30, 0
	.param .b64 param0;
	st.param.b64 	[param0], %rd77;
	.param .b64 param1;
	st.param.b64 	[param1], %rd75;
	.param .b32 retval0;
	call.uni (retval0), 
	vprintf, 
	(
	param0, 
	param1
	);
	ld.param.b32 	%r132, [retval0];
	} // callseq 30
	@%p30 bra 	$L__BB2_43;
	ld.global.f32 	%f270, [%rd14+8];
	cvt.f64.f32 	%fd32, %f270;
	st.local.f64 	[%rd4], %fd32;
	cvta.global.u64 	%rd80, %rd73;
	{ // callseq 31, 0
	.param .b64 param0;
	st.param.b64 	[param0], %rd80;
	.param .b64 param1;
	st.param.b64 	[param1], %rd75;
	.param .b32 retval0;
	call.uni (retval0), 
	vprintf, 
	(
	param0, 
	param1
	);
	ld.param.b32 	%r134, [retval0];
	} // callseq 31
$L__BB2_43:
	mov.u64 	%rd82, $str$2;
	cvta.global.u64 	%rd83, %rd82;
	{ // callseq 32, 0
	.param .b64 param0;
	st.param.b64 	[param0], %rd83;
	.param .b64 param1;
	st.param.b64 	[param1], 0;
	.param .b32 retval0;
	call.uni (retval0), 
	vprintf, 
	(
	param0, 
	param1
	);
	ld.param.b32 	%r136, [retval0];
	} // callseq 32
$L__BB2_44:
	setp.lt.s32 	%p31, %r49, 1;
	bar.sync 	0;
	ld.global.f32 	%f31, [%rd5];
	mov.f32 	%f394, 0f00000000;
	@%p31 bra 	$L__BB2_58;
	add.s32 	%r139, %r49, -1;
	setp.lt.u32 	%p32, %r139, 15;
	mov.f32 	%f394, 0f00000000;
	mov.b32 	%r167, 0;
	@%p32 bra 	$L__BB2_48;
	mov.f32 	%f394, 0f00000000;
	mov.b32 	%r165, 0;
$L__BB2_47:
	.pragma "nounroll";
	add.s32 	%r141, %r165, %r18;
	mul.wide.s32 	%rd84, %r141, 4;
	add.s64 	%rd85, %rd2, %rd84;
	ld.global.f32 	%f275, [%rd85];
	mul.wide.u32 	%rd86, %r165, 4;
	add.s64 	%rd87, %rd3, %rd86;
	ld.global.f32 	%f276, [%rd87];
	fma.rn.f32 	%f277, %f275, %f276, %f394;
	ld.global.f32 	%f278, [%rd85+4];
	ld.global.f32 	%f279, [%rd87+4];
	fma.rn.f32 	%f280, %f278, %f279, %f277;
	ld.global.f32 	%f281, [%rd85+8];
	ld.global.f32 	%f282, [%rd87+8];
	fma.rn.f32 	%f283, %f281, %f282, %f280;
	ld.global.f32 	%f284, [%rd85+12];
	ld.global.f32 	%f285, [%rd87+12];
	fma.rn.f32 	%f286, %f284, %f285, %f283;
	ld.global.f32 	%f287, [%rd85+16];
	ld.global.f32 	%f288, [%rd87+16];
	fma.rn.f32 	%f289, %f287, %f288, %f286;
	ld.global.f32 	%f290, [%rd85+20];
	ld.global.f32 	%f291, [%rd87+20];
	fma.rn.f32 	%f292, %f290, %f291, %f289;
	ld.global.f32 	%f293, [%rd85+24];
	ld.global.f32 	%f294, [%rd87+24];
	fma.rn.f32 	%f295, %f293, %f294, %f292;
	ld.global.f32 	%f296, [%rd85+28];
	ld.global.f32 	%f297, [%rd87+28];
	fma.rn.f32 	%f298, %f296, %f297, %f295;
	ld.global.f32 	%f299, [%rd85+32];
	ld.global.f32 	%f300, [%rd87+32];
	fma.rn.f32 	%f301, %f299, %f300, %f298;
	ld.global.f32 	%f302, [%rd85+36];
	ld.global.f32 	%f303, [%rd87+36];
	fma.rn.f32 	%f304, %f302, %f303, %f301;
	ld.global.f32 	%f305, [%rd85+40];
	ld.global.f32 	%f306, [%rd87+40];
	fma.rn.f32 	%f307, %f305, %f306, %f304;
	ld.global.f32 	%f308, [%rd85+44];
	ld.global.f32 	%f309, [%rd87+44];
	fma.rn.f32 	%f310, %f308, %f309, %f307;
	ld.global.f32 	%f311, [%rd85+48];
	ld.global.f32 	%f312, [%rd87+48];
	fma.rn.f32 	%f313, %f311, %f312, %f310;
	ld.global.f32 	%f314, [%rd85+52];
	ld.global.f32 	%f315, [%rd87+52];
	fma.rn.f32 	%f316, %f314, %f315, %f313;
	ld.global.f32 	%f317, [%rd85+56];
	ld.global.f32 	%f318, [%rd87+56];
	fma.rn.f32 	%f319, %f317, %f318, %f316;
	ld.global.f32 	%f320, [%rd85+60];
	ld.global.f32 	%f321, [%rd87+60];
	fma.rn.f32 	%f394, %f320, %f321, %f319;
	add.s32 	%r165, %r165, 16;
	setp.ne.s32 	%p33, %r165, %r21;
	mov.u32 	%r167, %r21;
	@%p33 bra 	$L__BB2_47;
$L__BB2_48:
	setp.eq.s32 	%p34, %r19, 0;
	@%p34 bra 	$L__BB2_58;
	add.s32 	%r142, %r19, -1;
	setp.lt.u32 	%p35, %r142, 7;
	@%p35 bra 	$L__BB2_51;
	add.s32 	%r143, %r167, %r18;
	mul.wide.s32 	%rd88, %r143, 4;
	add.s64 	%rd89, %rd2, %rd88;
	ld.global.f32 	%f323, [%rd89];
	mul.wide.u32 	%rd90, %r167, 4;
	add.s64 	%rd91, %rd3, %rd90;
	ld.global.f32 	%f324, [%rd91];
	fma.rn.f32 	%f325, %f323, %f324, %f394;
	ld.global.f32 	%f326, [%rd89+4];
	ld.global.f32 	%f327, [%rd91+4];
	fma.rn.f32 	%f328, %f326, %f327, %f325;
	ld.global.f32 	%f329, [%rd89+8];
	ld.global.f32 	%f330, [%rd91+8];
	fma.rn.f32 	%f331, %f329, %f330, %f328;
	ld.global.f32 	%f332, [%rd89+12];
	ld.global.f32 	%f333, [%rd91+12];
	fma.rn.f32 	%f334, %f332, %f333, %f331;
	ld.global.f32 	%f335, [%rd89+16];
	ld.global.f32 	%f336, [%rd91+16];
	fma.rn.f32 	%f337, %f335, %f336, %f334;
	ld.global.f32 	%f338, [%rd89+20];
	ld.global.f32 	%f339, [%rd91+20];
	fma.rn.f32 	%f340, %f338, %f339, %f337;
	ld.global.f32 	%f341, [%rd89+24];
	ld.global.f32 	%f342, [%rd91+24];
	fma.rn.f32 	%f343, %f341, %f342, %f340;
	ld.global.f32 	%f344, [%rd89+28];
	ld.global.f32 	%f345, [%rd91+28];
	fma.rn.f32 	%f394, %f344, %f345, %f343;
	add.s32 	%r167, %r167, 8;
$L__BB2_51:
	setp.eq.s32 	%p36, %r20, 0;
	@%p36 bra 	$L__BB2_58;
	add.s32 	%r144, %r20, -1;
	setp.lt.u32 	%p37, %r144, 3;
	@%p37 bra 	$L__BB2_54;
	add.s32 	%r145, %r167, %r18;
	mul.wide.s32 	%rd92, %r145, 4;
	add.s64 	%rd93, %rd2, %rd92;
	ld.global.f32 	%f347, [%rd93];
	mul.wide.u32 	%rd94, %r167, 4;
	add.s64 	%rd95, %rd3, %rd94;
	ld.global.f32 	%f348, [%rd95];
	fma.rn.f32 	%f349, %f347, %f348, %f394;
	ld.global.f32 	%f350, [%rd93+4];
	ld.global.f32 	%f351, [%rd95+4];
	fma.rn.f32 	%f352, %f350, %f351, %f349;
	ld.global.f32 	%f353, [%rd93+8];
	ld.global.f32 	%f354, [%rd95+8];
	fma.rn.f32 	%f355, %f353, %f354, %f352;
	ld.global.f32 	%f356, [%rd93+12];
	ld.global.f32 	%f357, [%rd95+12];
	fma.rn.f32 	%f394, %f356, %f357, %f355;
	add.s32 	%r167, %r167, 4;
$L__BB2_54:
	setp.eq.s32 	%p38, %r22, 0;
	@%p38 bra 	$L__BB2_58;
	setp.eq.s32 	%p39, %r22, 1;
	add.s32 	%r146, %r167, %r18;
	mul.wide.s32 	%rd96, %r146, 4;
	add.s64 	%rd15, %rd2, %rd96;
	ld.global.f32 	%f358, [%rd15];
	mul.wide.u32 	%rd97, %r167, 4;
	add.s64 	%rd16, %rd3, %rd97;
	ld.global.f32 	%f359, [%rd16];
	fma.rn.f32 	%f394, %f358, %f359, %f394;
	@%p39 bra 	$L__BB2_58;
	setp.eq.s32 	%p40, %r22, 2;
	ld.global.f32 	%f360, [%rd15+4];
	ld.global.f32 	%f361, [%rd16+4];
	fma.rn.f32 	%f394, %f360, %f361, %f394;
	@%p40 bra 	$L__BB2_58;
	ld.global.f32 	%f362, [%rd15+8];
	ld.global.f32 	%f363, [%rd16+8];
	fma.rn.f32 	%f394, %f362, %f363, %f394;
$L__BB2_58:
	setp.ne.s32 	%p41, %r1, 0;
	add.f32 	%f46, %f31, %f394;
	ld.global.f32 	%f364, [%rd6];
	mul.f32 	%f365, %f46, 0fBF34FDF4;
	ld.global.f32 	%f366, [%rd7];
	div.rn.f32 	%f367, %f365, %f366;
	add.f32 	%f368, %f364, %f367;
	st.global.f32 	[%rd8], %f368;
	bar.sync 	0;
	@%p41 bra 	$L__BB2_60;
	cvt.f64.f32 	%fd33, %f30;
	cvt.f64.f32 	%fd34, %f46;
	st.local.u32 	[%rd4], %r155;
	st.local.f64 	[%rd4+8], %fd33;
	st.local.f64 	[%rd4+16], %fd34;
	mov.u64 	%rd98, $str$3;
	cvta.global.u64 	%rd99, %rd98;
	add.u64 	%rd100, %SP, 0;
	{ // callseq 33, 0
	.param .b64 param0;
	st.param.b64 	[param0], %rd99;
	.param .b64 param1;
	st.param.b64 	[param1], %rd100;
	.param .b32 retval0;
	call.uni (retval0), 
	vprintf, 
	(
	param0, 
	param1
	);
	ld.param.b32 	%r147, [retval0];
	} // callseq 33
$L__BB2_60:
	abs.f32 	%f369, %f46;
	cvt.f64.f32 	%fd35, %f369;
	setp.geu.f64 	%p42, %fd35, 0d3F50624DD2F1A9FC;
	add.s32 	%r48, %r155, 1;
	setp.lt.u32 	%p43, %r155, 99;
	and.pred  	%p44, %p42, %p43;
	mov.u32 	%r155, %r48;
	@%p44 bra 	$L__BB2_14;
	ret;

}


// ===== COMPILED SASS (sm_100) =====

	.target	sm_100

	.elftype	@"ET_EXEC"


//--------------------- .note.nv.tkinfo           --------------------------
	.section	.note.nv.tkinfo,"",@"SHT_NOTE"
	.sectionflags	@"SHF_NOTE_NV_TKINFO"
	.tkinfo
        /*0018*/ 	.word	0x00000002
        /*0030*/ 	.string	""
        /*0030*/ 	.string	"ptxas"
        /*0030*/ 	.string	"Cuda compilation tools, release 13.0, V13.0.88"
        /*0030*/ 	.string	"Build cuda_13.0.r13.0/compiler.36424714_0"
        /*0030*/ 	.string	"-arch sm_100 -m 64 "



//--------------------- .note.nv.cuinfo           --------------------------
	.section	.note.nv.cuinfo,"",@"SHT_NOTE"
	.sectionflags	@"SHF_NOTE_NV_CUINFO"
        /*0018*/ 	.short	0x0002
        /*001a*/ 	.short	0x0064
        /*001c*/ 	.short	0x0082
	.zero		2


//--------------------- .nv.info                  --------------------------
	.section	.nv.info,"",@"SHT_CUDA_INFO"
	.align	4


	//----- nvinfo : EIATTR_REGCOUNT
	.align		4
        /*0000*/ 	.byte	0x04, 0x2f
        /*0002*/ 	.short	(.L_5 - .L_4)
	.align		4
.L_4:
        /*0004*/ 	.word	index@(_Z3addPiS_S_i)
        /*0008*/ 	.word	0x0000000c


	//----- nvinfo : EIATTR_FRAME_SIZE
	.align		4
.L_5:
        /*000c*/ 	.byte	0x04, 0x11
        /*000e*/ 	.short	(.L_7 - .L_6)
	.align		4
.L_6:
        /*0010*/ 	.word	index@(_Z3addPiS_S_i)
        /*0014*/ 	.word	0x00000000


	//----- nvinfo : EIATTR_REGCOUNT
	.align		4
.L_7:
        /*0018*/ 	.byte	0x04, 0x2f
        /*001a*/ 	.short	(.L_9 - .L_8)
	.align		4
.L_8:
        /*001c*/ 	.word	index@(_Z4dot1PfS_S_i)
        /*0020*/ 	.word	0x00000012


	//----- nvinfo : EIATTR_FRAME_SIZE
	.align		4
.L_9:
        /*0024*/ 	.byte	0x04, 0x11
        /*0026*/ 	.short	(.L_11 - .L_10)
	.align		4
.L_10:
        /*0028*/ 	.word	index@(_Z4dot1PfS_S_i)
        /*002c*/ 	.word	0x00000000


	//----- nvinfo : EIATTR_REGCOUNT
	.align		4
.L_11:
        /*0030*/ 	.byte	0x04, 0x2f
        /*0032*/ 	.short	(.L_13 - .L_12)
	.align		4
.L_12:
        /*0034*/ 	.word	index@(_Z3pGSPfS_S_S_i)
        /*0038*/ 	.word	0x00000022


	//----- nvinfo : EIATTR_FRAME_SIZE
	.align		4
.L_13:
        /*003c*/ 	.byte	0x04, 0x11
        /*003e*/ 	.short	(.L_15 - .L_14)
	.align		4
.L_14:
        /*0040*/ 	.word	index@($__internal_0_$__cuda_sm3x_div_rn_noftz_f32_slowpath)
        /*0044*/ 	.word	0x00000018


	//----- nvinfo : EIATTR_FRAME_SIZE
	.align		4
.L_15:
        /*0048*/ 	.byte	0x04, 0x11
        /*004a*/ 	.short	(.L_17 - .L_16)
	.align		4
.L_16:
        /*004c*/ 	.word	index@(_Z3pGSPfS_S_S_i)
        /*0050*/ 	.word	0x00000018


	//----- nvinfo : EIATTR_MIN_STACK_SIZE
	.align		4
.L_17:
        /*0054*/ 	.byte	0x04, 0x12
        /*0056*/ 	.short	(.L_19 - .L_18)
	.align		4
.L_18:
        /*0058*/ 	.word	index@(_Z3pGSPfS_S_S_i)
        /*005c*/ 	.word	0x00000018


	//----- nvinfo : EIATTR_MIN_STACK_SIZE
	.align		4
.L_19:
        /*0060*/ 	.byte	0x04, 0x12
        /*0062*/ 	.short	(.L_21 - .L_20)
	.align		4
.L_20:
        /*0064*/ 	.word	index@(_Z4dot1PfS_S_i)
        /*0068*/ 	.word	0x00000000


	//----- nvinfo : EIATTR_MIN_STACK_SIZE
	.align		4
.L_21:
        /*006c*/ 	.byte	0x04, 0x12
        /*006e*/ 	.short	(.L_23 - .L_22)
	.align		4
.L_22:
        /*0070*/ 	.word	index@(_Z3addPiS_S_i)
        /*0074*/ 	.word	0x00000000
.L_23:


//--------------------- .nv.compat                --------------------------
	.section	.nv.compat,"",@"SHT_CUDA_COMPAT_INFO"
	.align	4
        /*0000*/ 	.byte	0x02, 0x09, 0x00, 0x00, 0x02, 0x02, 0x01, 0x00, 0x02, 0x05, 0x05, 0x00, 0x03, 0x07, 0x01, 0x01
        /*0010*/ 	.byte	0x02, 0x03, 0x00, 0x00, 0x02, 0x06, 0x01, 0x00, 0x04, 0x0b, 0x08, 0x00, 0x01, 0x00, 0x00, 0x00
        /*0020*/ 	.byte	0x00, 0x00, 0x00, 0x00


//--------------------- .nv.info._Z3pGSPfS_S_S_i  --------------------------
	.section	.nv.info._Z3pGSPfS_S_S_i,"",@"SHT_CUDA_INFO"
	.sectionflags	@""
	.align	4


	//----- nvinfo : EIATTR_CUDA_API_VERSION
	.align		4
        /*0000*/ 	.byte	0x04, 0x37
        /*0002*/ 	.short	(.L_25 - .L_24)
.L_24:
        /*0004*/ 	.word	0x00000082


	//----- nvinfo : EIATTR_KPARAM_INFO
	.align		4
.L_25:
        /*0008*/ 	.byte	0x04, 0x17
        /*000a*/ 	.short	(.L_27 - .L_26)
.L_26:
        /*000c*/ 	.word	0x00000000
        /*0010*/ 	.short	0x0004
        /*0012*/ 	.short	0x0020
        /*0014*/ 	.byte	0x00, 0xf0, 0x11, 0x00


	//----- nvinfo : EIATTR_KPARAM_INFO
	.align		4
.L_27:
        /*0018*/ 	.byte	0x04, 0x17
        /*001a*/ 	.short	(.L_29 - .L_28)
.L_28:
        /*001c*/ 	.word	0x00000000
        /*0020*/ 	.short	0x0003
        /*0022*/ 	.short	0x0018
        /*0024*/ 	.byte	0x00, 0xf5, 0x21, 0x00


	//----- nvinfo : EIATTR_KPARAM_INFO
	.align		4
.L_29:
        /*0028*/ 	.byte	0x04, 0x17
        /*002a*/ 	.short	(.L_31 - .L_30)
.L_30:
        /*002c*/ 	.word	0x00000000
        /*0030*/ 	.short	0x0002
        /*0032*/ 	.short	0x0010
        /*0034*/ 	.byte	0x00, 0xf5, 0x21, 0x00


	//----- nvinfo : EIATTR_KPARAM_INFO
	.align		4
.L_31:
        /*0038*/ 	.byte	0x04, 0x17
        /*003a*/ 	.short	(.L_33 - .L_32)
.L_32:
        /*003c*/ 	.word	0x00000000
        /*0040*/ 	.short	0x0001
        /*0042*/ 	.short	0x0008
        /*0044*/ 	.byte	0x00, 0xf5, 0x21, 0x00


	//----- nvinfo : EIATTR_KPARAM_INFO
	.align		4
.L_33:
        /*0048*/ 	.byte	0x04, 0x17
        /*004a*/ 	.short	(.L_35 - .L_34)
.L_34:
        /*004c*/ 	.word	0x00000000
        /*0050*/ 	.short	0x0000
        /*0052*/ 	.short	0x0000
        /*0054*/ 	.byte	0x00, 0xf5, 0x21, 0x00


	//----- nvinfo : EIATTR_SPARSE_MMA_MASK
	.align		4
.L_35:
        /*0058*/ 	.byte	0x03, 0x50
        /*005a*/ 	.short	0x0000


	//----- nvinfo : EIATTR_MAXREG_COUNT
	.align		4
        /*005c*/ 	.byte	0x03, 0x1b
        /*005e*/ 	.short	0x00ff


	//----- nvinfo : EIATTR_NUM_BARRIERS
	.align		4
        /*0060*/ 	.byte	0x02, 0x4c
        /*0062*/ 	.byte	0x01
	.zero		1


	//----- nvinfo : EIATTR_EXTERNS
	.align		4
        /*0064*/ 	.byte	0x04, 0x0f
        /*0066*/ 	.short	(.L_37 - .L_36)


	//   ....[0]....
	.align		4
.L_36:
        /*0068*/ 	.word	index@(vprintf)


	//----- nvinfo : EIATTR_MERCURY_ISA_VERSION
	.align		4
.L_37:
        /*006c*/ 	.byte	0x03, 0x5f
        /*006e*/ 	.short	0x0101


	//----- nvinfo : EIATTR_VRC_CTA_INIT_COUNT
	.align		4
        /*0070*/ 	.byte	0x02, 0x4a
	.zero		1
	.zero		1


	//----- nvinfo : EIATTR_SYSCALL_OFFSETS
	.align		4
        /*0074*/ 	.byte	0x04, 0x46
        /*0076*/ 	.short	(.L_39 - .L_38)


	//   ....[0]....
.L_38:
        /*0078*/ 	.word	0x00001830


	//   ....[1]....
        /*007c*/ 	.word	0x000019c0


	//   ....[2]....
        /*0080*/ 	.word	0x00001a80


	//   ....[3]....
        /*0084*/ 	.word	0x00001b30


	//   ....[4]....
        /*0088*/ 	.word	0x00001be0


	//   ....[5]....
        /*008c*/ 	.word	0x00001c90


	//   ....[6]....
        /*0090*/ 	.word	0x00001d40


	//   ....[7]....
        /*0094*/ 	.word	0x00001df0


	//   ....[8]....
        /*0098*/ 	.word	0x00001ea0


	//   ....[9]....
        /*009c*/ 	.word	0x00001f50


	//   ....[10]....
        /*00a0*/ 	.word	0x00002000


	//   ....[11]....
        /*00a4*/ 	.word	0x000020b0


	//   ....[12]....
        /*00a8*/ 	.word	0x00002160


	//   ....[13]....
        /*00ac*/ 	.word	0x00002210


	//   ....[14]....
        /*00b0*/ 	.word	0x000022c0


	//   ....[15]....
        /*00b4*/ 	.word	0x00002370


	//   ....[16]....
        /*00b8*/ 	.word	0x00002420


	//   ....[17]....
        /*00bc*/ 	.word	0x00002590


	//   ....[18]....
        /*00c0*/ 	.word	0x00002650


	//   ....[19]....
        /*00c4*/ 	.word	0x00002700


	//   ....[20]....
        /*00c8*/ 	.word	0x000027b0


	//   ....[21]....
        /*00cc*/ 	.word	0x00002860


	//   ....[22]....
        /*00d0*/ 	.word	0x00002910


	//   ....[23]....
        /*00d4*/ 	.word	0x000029c0


	//   ....[24]....
        /*00d8*/ 	.word	0x00002a70


	//   ....[25]....
        /*00dc*/ 	.word	0x00002bb0


	//   ....[26]....
        /*00e0*/ 	.word	0x00002c70


	//   ....[27]....
        /*00e4*/ 	.word	0x00002d20


	//   ....[28]....
        /*00e8*/ 	.word	0x00002dd0


	//   ....[29]....
        /*00ec*/ 	.word	0x00002f10


	//   ....[30]....
        /*00f0*/ 	.word	0x00003020


	//   ....[31]....
        /*00f4*/ 	.word	0x000030f0


	//   ....[32]....
        /*00f8*/ 	.word	0x00003170


	//   ....[33]....
        /*00fc*/ 	.word	0x00003d50


	//----- nvinfo : EIATTR_EXIT_INSTR_OFFSETS
	.align		4
.L_39:
        /*0100*/ 	.byte	0x04, 0x1c
        /*0102*/ 	.short	(.L_41 - .L_40)


	//   ....[0]....
.L_40:
        /*0104*/ 	.word	0x00003de0


	//----- nvinfo : EIATTR_CRS_STACK_SIZE
	.align		4
.L_41:
        /*0108*/ 	.byte	0x04, 0x1e
        /*010a*/ 	.short	(.L_43 - .L_42)
.L_42:
        /*010c*/ 	.word	0x00000000


	//----- nvinfo : EIATTR_CBANK_PARAM_SIZE
	.align		4
.L_43:
        /*0110*/ 	.byte	0x03, 0x19
        /*0112*/ 	.short	0x0024


	//----- nvinfo : EIATTR_PARAM_CBANK
	.align		4
        /*0114*/ 	.byte	0x04, 0x0a
        /*0116*/ 	.short	(.L_45 - .L_44)
	.align		4
.L_44:
        /*0118*/ 	.word	index@(.nv.constant0._Z3pGSPfS_S_S_i)
        /*011c*/ 	.short	0x0380
        /*011e*/ 	.short	0x0024


	//----- nvinfo : EIATTR_SW_WAR
	.align		4
.L_45:
        /*0120*/ 	.byte	0x04, 0x36
        /*0122*/ 	.short	(.L_47 - .L_46)
.L_46:
        /*0124*/ 	.word	0x00000008
.L_47:


//--------------------- .nv.info._Z4dot1PfS_S_i   --------------------------
	.section	.nv.info._Z4dot1PfS_S_i,"",@"SHT_CUDA_INFO"
	.sectionflags	@""
	.align	4


	//----- nvinfo : EIATTR_CUDA_API_VERSION
	.align		4
        /*0000*/ 	.byte	0x04, 0x37
        /*0002*/ 	.short	(.L_49 - .L_48)
.L_48:
        /*0004*/ 	.word	0x00000082


	//----- nvinfo : EIATTR_KPARAM_INFO
	.align		4
.L_49:
        /*0008*/ 	.byte	0x04, 0x17
        /*000a*/ 	.short	(.L_51 - .L_50)
.L_50:
        /*000c*/ 	.word	0x00000000
        /*0010*/ 	.short	0x0003
        /*0012*/ 	.short	0x0018
        /*0014*/ 	.byte	0x00, 0xf0, 0x11, 0x00


	//----- nvinfo : EIATTR_KPARAM_INFO
	.align		4
.L_51:
        /*0018*/ 	.byte	0x04, 0x17
        /*001a*/ 	.short	(.L_53 - .L_52)
.L_52:
        /*001c*/ 	.word	0x00000000
        /*0020*/ 	.short	0x0002
        /*0022*/ 	.short	0x0010
        /*0024*/ 	.byte	0x00, 0xf5, 0x21, 0x00


	//----- nvinfo : EIATTR_KPARAM_INFO
	.align		4
.L_53:
        /*0028*/ 	.byte	0x04, 0x17
        /*002a*/ 	.short	(.L_55 - .L_54)
.L_54:
        /*002c*/ 	.word	0x00000000
        /*0030*/ 	.short	0x0001
        /*0032*/ 	.short	0x0008
        /*0034*/ 	.byte	0x00, 0xf5, 0x21, 0x00


	//----- nvinfo : EIATTR_KPARAM_INFO
	.align		4
.L_55:
        /*0038*/ 	.byte	0x04, 0x17
        /*003a*/ 	.short	(.L_57 - .L_56)
.L_56:
        /*003c*/ 	.word	0x00000000
        /*0040*/ 	.short	0x0000
        /*0042*/ 	.short	0x0000
        /*0044*/ 	.byte	0x00, 0xf5, 0x21, 0x00


	//----- nvinfo : EIATTR_SPARSE_MMA_MASK
	.align		4
.L_57:
        /*0048*/ 	.byte	0x03, 0x50
        /*004a*/ 	.short	0x0000


	//----- nvinfo : EIATTR_MAXREG_COUNT
	.align		4
        /*004c*/ 	.byte	0x03, 0x1b
        /*004e*/ 	.short	0x00ff


	//----- nvinfo : EIATTR_NUM_BARRIERS
	.align		4
        /*0050*/ 	.byte	0x02, 0x4c
        /*0052*/ 	.byte	0x01
	.zero		1


	//----- nvinfo : EIATTR_MERCURY_ISA_VERSION
	.align		4
        /*0054*/ 	.byte	0x03, 0x5f
        /*0056*/ 	.short	0x0101


	//----- nvinfo : EIATTR_VRC_CTA_INIT_COUNT
	.align		4
        /*0058*/ 	.byte	0x02, 0x4a
	.zero		1
	.zero		1


	//----- nvinfo : EIATTR_EXIT_INSTR_OFFSETS
	.align		4
        /*005c*/ 	.byte	0x04, 0x1c
        /*005e*/ 	.short	(.L_59 - .L_58)


	//   ....[0]....
.L_58:
        /*0060*/ 	.word	0x000002e0


	//   ....[1]....
        /*0064*/ 	.word	0x00000360


	//----- nvinfo : EIATTR_CRS_STACK_SIZE
	.align		4
.L_59:
        /*0068*/ 	.byte	0x04, 0x1e
        /*006a*/ 	.short	(.L_61 - .L_60)
.L_60:
        /*006c*/ 	.word	0x00000000


	//----- nvinfo : EIATTR_CBANK_PARAM_SIZE
	.align		4
.L_61:
        /*0070*/ 	.byte	0x03, 0x19
        /*0072*/ 	.short	0x001c


	//----- nvinfo : EIATTR_PARAM_CBANK
	.align		4
        /*0074*/ 	.byte	0x04, 0x0a
        /*0076*/ 	.short	(.L_63 - .L_62)
	.align		4
.L_62:
        /*0078*/ 	.word	index@(.nv.constant0._Z4dot1PfS_S_i)
        /*007c*/ 	.short	0x0380
        /*007e*/ 	.short	0x001c


	//----- nvinfo : EIATTR_SW_WAR
	.align		4
.L_63:
        /*0080*/ 	.byte	0x04, 0x36
        /*0082*/ 	.short	(.L_65 - .L_64)
.L_64:
        /*0084*/ 	.word	0x00000008
.L_65:


//--------------------- .nv.info._Z3addPiS_S_i    --------------------------
	.section	.nv.info._Z3addPiS_S_i,"",@"SHT_CUDA_INFO"
	.sectionflags	@""
	.align	4


	//----- nvinfo : EIATTR_CUDA_API_VERSION
	.align		4
        /*0000*/ 	.byte	0x04, 0x37
        /*0002*/ 	.short	(.L_67 - .L_66)
.L_66:
        /*0004*/ 	.word	0x00000082


	//----- nvinfo : EIATTR_KPARAM_INFO
	.align		4
.L_67:
        /*0008*/ 	.byte	0x04, 0x17
        /*000a*/ 	.short	(.L_69 - .L_68)
.L_68:
        /*000c*/ 	.word	0x00000000
        /*0010*/ 	.short	0x0003
        /*0012*/ 	.short	0x0018
        /*0014*/ 	.byte	0x00, 0xf0, 0x11, 0x00


	//----- nvinfo : EIATTR_KPARAM_INFO
	.align		4
.L_69:
        /*0018*/ 	.byte	0x04, 0x17
        /*001a*/ 	.short	(.L_71 - .L_70)
.L_70:
        /*001c*/ 	.word	0x00000000
        /*0020*/ 	.short	0x0002
        /*0022*/ 	.short	0x0010
        /*0024*/ 	.byte	0x00, 0xf5, 0x21, 0x00


	//----- nvinfo : EIATTR_KPARAM_INFO
	.align		4
.L_71:
        /*0028*/ 	.byte	0x04, 0x17
        /*002a*/ 	.short	(.L_73 - .L_72)
.L_72:
        /*002c*/ 	.word	0x00000000
        /*0030*/ 	.short	0x0001
        /*0032*/ 	.short	0x0008
        /*0034*/ 	.byte	0x00, 0xf5, 0x21, 0x00


	//----- nvinfo : EIATTR_KPARAM_INFO
	.align		4
.L_73:
        /*0038*/ 	.byte	0x04, 0x17
        /*003a*/ 	.short	(.L_75 - .L_74)
.L_74:
        /*003c*/ 	.word	0x00000000
        /*0040*/ 	.short	0x0000
        /*0042*/ 	.short	0x0000
        /*0044*/ 	.byte	0x00, 0xf5, 0x21, 0x00


	//----- nvinfo : EIATTR_SPARSE_MMA_MASK
	.align		4
.L_75:
        /*0048*/ 	.byte	0x03, 0x50
        /*004a*/ 	.short	0x0000


	//----- nvinfo : EIATTR_MAXREG_COUNT
	.align		4
        /*004c*/ 	.byte	0x03, 0x1b
        /*004e*/ 	.short	0x00ff


	//----- nvinfo : EIATTR_MERCURY_ISA_VERSION
	.align		4
        /*0050*/ 	.byte	0x03, 0x5f
        /*0052*/ 	.short	0x0101


	//----- nvinfo : EIATTR_VRC_CTA_INIT_COUNT
	.align		4
        /*0054*/ 	.byte	0x02, 0x4a
	.zero		1
	.zero		1


	//----- nvinfo : EIATTR_EXIT_INSTR_OFFSETS
	.align		4
        /*0058*/ 	.byte	0x04, 0x1c
        /*005a*/ 	.short	(.L_77 - .L_76)


	//   ....[0]....
.L_76:
        /*005c*/ 	.word	0x00000040


	//   ....[1]....
        /*0060*/ 	.word	0x00000100


	//----- nvinfo : EIATTR_CBANK_PARAM_SIZE
	.align		4
.L_77:
        /*0064*/ 	.byte	0x03, 0x19
        /*0066*/ 	.short	0x001c


	//----- nvinfo : EIATTR_PARAM_CBANK
	.align		4
        /*0068*/ 	.byte	0x04, 0x0a
        /*006a*/ 	.short	(.L_79 - .L_78)
	.align		4
.L_78:
        /*006c*/ 	.word	index@(.nv.constant0._Z3addPiS_S_i)
        /*0070*/ 	.short	0x0380
        /*0072*/ 	.short	0x001c


	//----- nvinfo : EIATTR_SW_WAR
	.align		4
.L_79:
        /*0074*/ 	.byte	0x04, 0x36
        /*0076*/ 	.short	(.L_81 - .L_80)
.L_80:
        /*0078*/ 	.word	0x00000008
.L_81:


//--------------------- .nv.callgraph             --------------------------
	.section	.nv.callgraph,"",@"SHT_CUDA_CALLGRAPH"
	.align	4
	.sectionentsize	8
	.align		4
        /*0000*/ 	.word	0x00000000
	.align		4
        /*0004*/ 	.word	0xffffffff
	.align		4
        /*0008*/ 	.word	index@(_Z3pGSPfS_S_S_i)
	.align		4
        /*000c*/ 	.word	index@(vprintf)
	.align		4
        /*0010*/ 	.word	0x00000000
	.align		4
        /*0014*/ 	.word	0xfffffffe
	.align		4
        /*0018*/ 	.word	0x00000000
	.align		4
        /*001c*/ 	.word	0xfffffffd
	.align		4
        /*0020*/ 	.word	0x00000000
	.align		4
        /*0024*/ 	.word	0xfffffffc


//--------------------- .nv.constant4             --------------------------
	.section	.nv.constant4,"a",@progbits
	.align	8
	.align		8
.nv.constant4:
        /*0000*/ 	.dword	vprintf
	.align		8
        /*0008*/ 	.dword	$str
	.align		8
        /*0010*/ 	.dword	$str$1
	.align		8
        /*0018*/ 	.dword	$str$2
	.align		8
        /*0020*/ 	.dword	$str$3


//--------------------- .text._Z3pGSPfS_S_S_i     --------------------------
	.section	.text._Z3pGSPfS_S_S_i,"ax",@progbits
	.align	128
        .global         _Z3pGSPfS_S_S_i
        .type           _Z3pGSPfS_S_S_i,@function
        .size           _Z3pGSPfS_S_S_i,(.L_x_82 - _Z3pGSPfS_S_S_i)
        .other          _Z3pGSPfS_S_S_i,@"STO_CUDA_ENTRY STV_DEFAULT"
_Z3pGSPfS_S_S_i:
.text._Z3pGSPfS_S_S_i:
[----:B------:R-:W0:Y:S01]  /*0000*/  LDC R1, c[0x0][0x37c] ;  /* 0x0000df00ff017b82 */ /* 0x000e220000000800 */
[----:B------:R-:W1:Y:S01]  /*0010*/  S2R R27, SR_TID.X ;  /* 0x00000000001b7919 */ /* 0x000e620000002100 */
[----:B------:R-:W2:Y:S06]  /*0020*/  LDCU UR39, c[0x0][0x2fc] ;  /* 0x00005f80ff2777ac */ /* 0x000eac0008000800 */
[----:B------:R-:W1:Y:S01]  /*0030*/  S2UR UR4, SR_CTAID.X ;  /* 0x00000000000479c3 */ /* 0x000e620000002500 */
[----:B0-----:R-:W-:Y:S01]  /*0040*/  IADD3 R1, PT, PT, R1, -0x18, RZ ;  /* 0xffffffe801017810 */ /* 0x001fe20007ffe0ff */
[----:B------:R-:W0:Y:S06]  /*0050*/  LDCU.64 UR36, c[0x0][0x358] ;  /* 0x00006b00ff2477ac */ /* 0x000e2c0008000a00 */
[----:B------:R-:W3:Y:S01]  /*0060*/  LDC.64 R2, c[0x0][0x388] ;  /* 0x0000e200ff027b82 */ /* 0x000ee20000000a00 */
[----:B------:R-:W4:Y:S01]  /*0070*/  LDCU UR38, c[0x0][0x2f8] ;  /* 0x00005f00ff2677ac */ /* 0x000f220008000800 */
[----:B------:R-:W2:Y:S06]  /*0080*/  LDCU UR7, c[0x0][0x3a0] ;  /* 0x00007400ff0777ac */ /* 0x000eac0008000800 */
[----:B------:R-:W1:Y:S02]  /*0090*/  LDC R0, c[0x0][0x360] ;  /* 0x0000d800ff007b82 */ /* 0x000e640000000800 */
[----:B-1----:R-:W-:-:S04]  /*00a0*/  IMAD R27, R0, UR4, R27 ;  /* 0x00000004001b7c24 */ /* 0x002fc8000f8e021b */
[----:B---3--:R-:W-:-:S05]  /*00b0*/  IMAD.WIDE R2, R27, 0x4, R2 ;  /* 0x000000041b027825 */ /* 0x008fca00078e0202 */
[----:B0-----:R0:W5:Y:S01]  /*00c0*/  LDG.E R0, desc[UR36][R2.64] ;  /* 0x0000002402007981 */ /* 0x001162000c1e1900 */
[----:B------:R-:W-:Y:S01]  /*00d0*/  R2UR UR4, R1 ;  /* 0x00000000010472ca */ /* 0x000fe200000e0000 */
[----:B------:R-:W-:-:S12]  /*00e0*/  IMAD.MOV.U32 R13, RZ, RZ, RZ ;  /* 0x000000ffff0d7224 */ /* 0x000fd800078e00ff */
[----:B----4-:R-:W-:-:S04]  /*00f0*/  UIADD3 UR38, UP0, UPT, UR4, UR38, URZ ;  /* 0x0000002604267290 */ /* 0x010fc8000ff1e0ff */
[----:B--2---:R-:W-:Y:S02]  /*0100*/  UIADD3.X UR39, UPT, UPT, URZ, UR39, URZ, UP0, !UPT ;  /* 0x00000027ff277290 */ /* 0x004fe400087fe4ff */
[----:B------:R-:W-:-:S09]  /*0110*/  UISETP.GE.AND UP0, UPT, UR7, 0x1, UPT ;  /* 0x000000010700788c */ /* 0x000fd2000bf06270 */
[----:B0-----:R-:W-:Y:S05]  /*0120*/  BRA.U !UP0, `(.L_x_0) ;  /* 0x0000000908287547 */ /* 0x001fea000b800000 */
[----:B------:R-:W-:Y:S01]  /*0130*/  UISETP.GE.U32.AND UP0, UPT, UR7, 0x10, UPT ;  /* 0x000000100700788c */ /* 0x000fe2000bf06070 */
[----:B------:R-:W-:Y:S01]  /*0140*/  HFMA2 R13, -RZ, RZ, 0, 0 ;  /* 0x00000000ff0d7431 */ /* 0x000fe200000001ff */
[----:B------:R-:W-:Y:S01]  /*0150*/  ULOP3.LUT UR4, UR7, 0xf, URZ, 0xc0, !UPT ;  /* 0x0000000f07047892 */ /* 0x000fe2000f8ec0ff */
[----:B------:R-:W-:-:S03]  /*0160*/  IMAD.MOV.U32 R8, RZ, RZ, RZ ;  /* 0x000000ffff087224 */ /* 0x000fc600078e00ff */
[----:B------:R-:W-:-:S03]  /*0170*/  UISETP.NE.AND UP1, UPT, UR4, URZ, UPT ;  /* 0x000000ff0400728c */ /* 0x000fc6000bf25270 */
[----:B------:R-:W-:Y:S08]  /*0180*/  BRA.U !UP0, `(.L_x_1) ;  /* 0x0000000108f07547 */ /* 0x000ff0000b800000 */
[----:B------:R-:W-:Y:S01]  /*0190*/  ULOP3.LUT UR5, UR7, 0x7ffffff0, URZ, 0xc0, !UPT ;  /* 0x7ffffff007057892 */ /* 0x000fe2000f8ec0ff */
[----:B------:R-:W-:Y:S01]  /*01a0*/  MOV R13, RZ ;  /* 0x000000ff000d7202 */ /* 0x000fe20000000f00 */
[----:B------:R-:W-:-:S04]  /*01b0*/  IMAD.MOV.U32 R6, RZ, RZ, RZ ;  /* 0x000000ffff067224 */ /* 0x000fc800078e00ff */
[----:B------:R-:W-:-:S07]  /*01c0*/  MOV R8, UR5 ;  /* 0x0000000500087c02 */ /* 0x000fce0008000f00 */
.L_x_2:
[----:B------:R-:W0:Y:S01]  /*01d0*/  LDC.64 R2, c[0x0][0x380] ;  /* 0x0000e000ff027b82 */ /* 0x000e220000000a00 */
[----:B------:R-:W-:-:S07]  /*01e0*/  IMAD R7, R27, UR7, R6 ;  /* 0x000000071b077c24 */ /* 0x000fce000f8e0206 */
[----:B------:R-:W1:Y:S01]  /*01f0*/  LDC.64 R4, c[0x0][0x390] ;  /* 0x0000e400ff047b82 */ /* 0x000e620000000a00 */
[----:B0-----:R-:W-:-:S05]  /*0200*/  IMAD.WIDE R2, R7, 0x4, R2 ;  /* 0x0000000407027825 */ /* 0x001fca00078e0202 */
[----:B------:R-:W2:Y:S01]  /*0210*/  LDG.E R16, desc[UR36][R2.64] ;  /* 0x0000002402107981 */ /* 0x000ea2000c1e1900 */
[----:B-1----:R-:W-:-:S03]  /*0220*/  IMAD.WIDE.U32 R4, R6, 0x4, R4 ;  /* 0x0000000406047825 */ /* 0x002fc600078e0004 */
[----:B------:R-:W3:Y:S04]  /*0230*/  LDG.E R18, desc[UR36][R2.64+0x4] ;  /* 0x0000042402127981 */ /* 0x000ee8000c1e1900 */
[----:B------:R-:W2:Y:S04]  /*0240*/  LDG.E R15, desc[UR36][R4.64] ;  /* 0x00000024040f7981 */ /* 0x000ea8000c1e1900 */
[----:B------:R-:W3:Y:S04]  /*0250*/  LDG.E R23, desc[UR36][R4.64+0x4] ;  /* 0x0000042404177981 */ /* 0x000ee8000c1e1900 */
[----:B------:R-:W4:Y:S04]  /*0260*/  LDG.E R17, desc[UR36][R2.64+0x8] ;  /* 0x0000082402117981 */ /* 0x000f28000c1e1900 */
        /* <DEDUP_REMOVED lines=12> */
[----:B------:R-:W4:Y:S01]  /*0330*/  LDG.E R28, desc[UR36][R4.64+0x3c] ;  /* 0x00003c24041c7981 */ /* 0x000f22000c1e1900 */
[----:B--2---:R-:W-:-:S03]  /*0340*/  FFMA R15, R16, R15, R13 ;  /* 0x0000000f100f7223 */ /* 0x004fc6000000000d */
[----:B------:R-:W2:Y:S04]  /*0350*/  LDG.E R13, desc[UR36][R2.64+0x20] ;  /* 0x00002024020d7981 */ /* 0x000ea8000c1e1900 */
[----:B------:R-:W2:Y:S01]  /*0360*/  LDG.E R16, desc[UR36][R4.64+0x20] ;  /* 0x0000202404107981 */ /* 0x000ea2000c1e1900 */
[----:B---3--:R-:W-:-:S03]  /*0370*/  FFMA R26, R18, R23, R15 ;  /* 0x00000017121a7223 */ /* 0x008fc6000000000f */
[----:B------:R-:W3:Y:S04]  /*0380*/  LDG.E R15, desc[UR36][R2.64+0x24] ;  /* 0x00002424020f7981 */ /* 0x000ee8000c1e1900 */
[----:B------:R-:W3:Y:S01]  /*0390*/  LDG.E R18, desc[UR36][R4.64+0x24] ;  /* 0x0000242404127981 */ /* 0x000ee2000c1e1900 */
[----:B----4-:R-:W-:-:S03]  /*03a0*/  FFMA R23, R17, R20, R26 ;  /* 0x0000001411177223 */ /* 0x010fc6000000001a */
[----:B------:R-:W4:Y:S04]  /*03b0*/  LDG.E R17, desc[UR36][R2.64+0x28] ;  /* 0x0000282402117981 */ /* 0x000f28000c1e1900 */
[----:B------:R-:W4:Y:S01]  /*03c0*/  LDG.E R20, desc[UR36][R4.64+0x28] ;  /* 0x0000282404147981 */ /* 0x000f22000c1e1900 */
[----:B------:R-:W-:-:S03]  /*03d0*/  FFMA R26, R22, R19, R23 ;  /* 0x00000013161a7223 */ /* 0x000fc60000000017 */
[----:B------:R-:W4:Y:S04]  /*03e0*/  LDG.E R19, desc[UR36][R2.64+0x2c] ;  /* 0x00002c2402137981 */ /* 0x000f28000c1e1900 */
[----:B------:R-:W4:Y:S01]  /*03f0*/  LDG.E R22, desc[UR36][R4.64+0x2c] ;  /* 0x00002c2404167981 */ /* 0x000f22000c1e1900 */
[----:B------:R-:W-:-:S03]  /*0400*/  FFMA R26, R21, R24, R26 ;  /* 0x00000018151a7223 */ /* 0x000fc6000000001a */
[----:B------:R-:W4:Y:S04]  /*0410*/  LDG.E R21, desc[UR36][R2.64+0x30] ;  /* 0x0000302402157981 */ /* 0x000f28000c1e1900 */
[----:B------:R-:W4:Y:S01]  /*0420*/  LDG.E R24, desc[UR36][R4.64+0x30] ;  /* 0x0000302404187981 */ /* 0x000f22000c1e1900 */
[----:B------:R-:W-:-:S03]  /*0430*/  FFMA R30, R7, R10, R26 ;  /* 0x0000000a071e7223 */ /* 0x000fc6000000001a */
[----:B------:R-:W4:Y:S04]  /*0440*/  LDG.E R10, desc[UR36][R2.64+0x34] ;  /* 0x00003424020a7981 */ /* 0x000f28000c1e1900 */
[----:B------:R-:W4:Y:S04]  /*0450*/  LDG.E R23, desc[UR36][R4.64+0x34] ;  /* 0x0000342404177981 */ /* 0x000f28000c1e1900 */
[----:B------:R-:W4:Y:S04]  /*0460*/  LDG.E R7, desc[UR36][R2.64+0x38] ;  /* 0x0000382402077981 */ /* 0x000f28000c1e1900 */
[----:B------:R-:W4:Y:S01]  /*0470*/  LDG.E R26, desc[UR36][R4.64+0x38] ;  /* 0x00003824041a7981 */ /* 0x000f22000c1e1900 */
[----:B------:R-:W-:-:S04]  /*0480*/  FFMA R12, R9, R12, R30 ;  /* 0x0000000c090c7223 */ /* 0x000fc8000000001e */
[----:B------:R-:W-:Y:S01]  /*0490*/  FFMA R12, R11, R14, R12 ;  /* 0x0000000e0b0c7223 */ /* 0x000fe2000000000c */
[----:B------:R-:W-:-:S05]  /*04a0*/  VIADD R6, R6, 0x10 ;  /* 0x0000001006067836 */ /* 0x000fca0000000000 */
[----:B------:R-:W-:Y:S01]  /*04b0*/  ISETP.NE.AND P0, PT, R6, R8, PT ;  /* 0x000000080600720c */ /* 0x000fe20003f05270 */
[----:B--2---:R-:W-:-:S04]  /*04c0*/  FFMA R12, R13, R16, R12 ;  /* 0x000000100d0c7223 */ /* 0x004fc8000000000c */
[----:B---3--:R-:W-:-:S04]  /*04d0*/  FFMA R12, R15, R18, R12 ;  /* 0x000000120f0c7223 */ /* 0x008fc8000000000c */
[----:B----4-:R-:W-:-:S04]  /*04e0*/  FFMA R12, R17, R20, R12 ;  /* 0x00000014110c7223 */ /* 0x010fc8000000000c */
[----:B------:R-:W-:-:S04]  /*04f0*/  FFMA R12, R19, R22, R12 ;  /* 0x00000016130c7223 */ /* 0x000fc8000000000c */
[----:B------:R-:W-:-:S04]  /*0500*/  FFMA R21, R21, R24, R12 ;  /* 0x0000001815157223 */ /* 0x000fc8000000000c */
[----:B------:R-:W-:-:S04]  /*0510*/  FFMA R10, R10, R23, R21 ;  /* 0x000000170a0a7223 */ /* 0x000fc80000000015 */
[----:B------:R-:W-:-:S04]  /*0520*/  FFMA R10, R7, R26, R10 ;  /* 0x0000001a070a7223 */ /* 0x000fc8000000000a */
[----:B------:R-:W-:Y:S01]  /*0530*/  FFMA R13, R25, R28, R10 ;  /* 0x0000001c190d7223 */ /* 0x000fe2000000000a */
[----:B------:R-:W-:Y:S06]  /*0540*/  @P0 BRA `(.L_x_2) ;  /* 0xfffffffc00200947 */ /* 0x000fec000383ffff */
.L_x_1:
[----:B------:R-:W-:Y:S05]  /*0550*/  BRA.U !UP1, `(.L_x_0) ;  /* 0x00000005091c7547 */ /* 0x000fea000b800000 */
[----:B------:R-:W-:Y:S02]  /*0560*/  UISETP.GE.U32.AND UP0, UPT, UR4, 0x8, UPT ;  /* 0x000000080400788c */ /* 0x000fe4000bf06070 */
[----:B------:R-:W-:-:S04]  /*0570*/  ULOP3.LUT UR5, UR7, 0x7, URZ, 0xc0, !UPT ;  /* 0x0000000707057892 */ /* 0x000fc8000f8ec0ff */
[----:B------:R-:W-:-:S03]  /*0580*/  UISETP.NE.AND UP1, UPT, UR5, URZ, UPT ;  /* 0x000000ff0500728c */ /* 0x000fc6000bf25270 */
[----:B------:R-:W-:Y:S08]  /*0590*/  BRA.U !UP0, `(.L_x_3) ;  /* 0x0000000108787547 */ /* 0x000ff0000b800000 */
        /* <DEDUP_REMOVED lines=21> */
[----:B------:R-:W-:Y:S01]  /*06f0*/  IADD3 R8, PT, PT, R8, 0x8, RZ ;  /* 0x0000000808087810 */ /* 0x000fe20007ffe0ff */
[----:B--2---:R-:W-:-:S04]  /*0700*/  FFMA R9, R10, R9, R13 ;  /* 0x000000090a097223 */ /* 0x004fc8000000000d */
[----:B---3--:R-:W-:-:S04]  /*0710*/  FFMA R9, R12, R11, R9 ;  /* 0x0000000b0c097223 */ /* 0x008fc80000000009 */
[----:B----4-:R-:W-:-:S04]  /*0720*/  FFMA R9, R14, R15, R9 ;  /* 0x0000000f0e097223 */ /* 0x010fc80000000009 */
[----:B------:R-:W-:-:S04]  /*0730*/  FFMA R9, R16, R17, R9 ;  /* 0x0000001110097223 */ /* 0x000fc80000000009 */
[----:B------:R-:W-:-:S04]  /*0740*/  FFMA R9, R18, R19, R9 ;  /* 0x0000001312097223 */ /* 0x000fc80000000009 */
[----:B------:R-:W-:-:S04]  /*0750*/  FFMA R9, R20, R21, R9 ;  /* 0x0000001514097223 */ /* 0x000fc80000000009 */
[----:B------:R-:W-:-:S04]  /*0760*/  FFMA R6, R6, R7, R9 ;  /* 0x0000000706067223 */ /* 0x000fc80000000009 */
[----:B------:R-:W-:-:S07]  /*0770*/  FFMA R13, R23, R22, R6 ;  /* 0x00000016170d7223 */ /* 0x000fce0000000006 */
.L_x_3:
        /* <DEDUP_REMOVED lines=17> */
[----:B------:R-:W4:Y:S01]  /*0890*/  LDG.E R14, desc[UR36][R4.64+0xc] ;  /* 0x00000c24040e7981 */ /* 0x000f22000c1e1900 */
[----:B------:R-:W-:-:S02]  /*08a0*/  VIADD R8, R8, 0x4 ;  /* 0x0000000408087836 */ /* 0x000fc40000000000 */
[----:B--2---:R-:W-:-:S04]  /*08b0*/  FFMA R6, R6, R7, R13 ;  /* 0x0000000706067223 */ /* 0x004fc8000000000d */
[----:B---3--:R-:W-:-:S04]  /*08c0*/  FFMA R6, R9, R10, R6 ;  /* 0x0000000a09067223 */ /* 0x008fc80000000006 */
[----:B----4-:R-:W-:-:S04]  /*08d0*/  FFMA R6, R11, R12, R6 ;  /* 0x0000000c0b067223 */ /* 0x010fc80000000006 */
[----:B------:R-:W-:-:S07]  /*08e0*/  FFMA R13, R15, R14, R6 ;  /* 0x0000000e0f0d7223 */ /* 0x000fce0000000006 */
.L_x_4:
[----:B------:R-:W-:Y:S05]  /*08f0*/  BRA.U !UP1, `(.L_x_0) ;  /* 0x0000000109347547 */ /* 0x000fea000b800000 */
[----:B------:R-:W0:Y:S01]  /*0900*/  LDC.64 R10, c[0x0][0x390] ;  /* 0x0000e400ff0a7b82 */ /* 0x000e220000000a00 */
[----:B------:R-:W-:-:S07]  /*0910*/  UMOV UR4, URZ ;  /* 0x000000ff00047c82 */ /* 0x000fce0008000000 */
[----:B------:R-:W1:Y:S02]  /*0920*/  LDC.64 R6, c[0x0][0x380] ;  /* 0x0000e000ff067b82 */ /* 0x000e640000000a00 */
.L_x_5:
[----:B------:R-:W-:Y:S02]  /*0930*/  IMAD R3, R27, UR7, R8 ;  /* 0x000000071b037c24 */ /* 0x000fe4000f8e0208 */
[----:B0-----:R-:W-:-:S04]  /*0940*/  IMAD.WIDE.U32 R4, R8, 0x4, R10 ;  /* 0x0000000408047825 */ /* 0x001fc800078e000a */
[----:B-1----:R-:W-:Y:S02]  /*0950*/  IMAD.WIDE R2, R3, 0x4, R6 ;  /* 0x0000000403027825 */ /* 0x002fe400078e0206 */
[----:B------:R-:W2:Y:S04]  /*0960*/  LDG.E R4, desc[UR36][R4.64] ;  /* 0x0000002404047981 */ /* 0x000ea8000c1e1900 */
[----:B------:R-:W2:Y:S01]  /*0970*/  LDG.E R2, desc[UR36][R2.64] ;  /* 0x0000002402027981 */ /* 0x000ea2000c1e1900 */
[----:B------:R-:W-:Y:S01]  /*0980*/  UIADD3 UR4, UPT, UPT, UR4, 0x1, URZ ;  /* 0x0000000104047890 */ /* 0x000fe2000fffe0ff */
[----:B------:R-:W-:-:S03]  /*0990*/  IADD3 R8, PT, PT, R8, 0x1, RZ ;  /* 0x0000000108087810 */ /* 0x000fc60007ffe0ff */
[----:B------:R-:W-:Y:S01]  /*09a0*/  UISETP.NE.AND UP0, UPT, UR4, UR6, UPT ;  /* 0x000000060400728c */ /* 0x000fe2000bf05270 */
[----:B--2---:R-:W-:-:S08]  /*09b0*/  FFMA R13, R2, R4, R13 ;  /* 0x00000004020d7223 */ /* 0x004fd0000000000d */
[----:B------:R-:W-:Y:S05]  /*09c0*/  BRA.U UP0, `(.L_x_5) ;  /* 0xfffffffd00d87547 */ /* 0x000fea000b83ffff */
.L_x_0:
[----:B------:R-:W0:Y:S01]  /*09d0*/  LDC.64 R28, c[0x0][0x380] ;  /* 0x0000e000ff1c7b82 */ /* 0x000e220000000a00 */
[----:B------:R-:W-:-:S04]  /*09e0*/  IMAD R25, R27, UR7, RZ ;  /* 0x000000071b197c24 */ /* 0x000fc8000f8e02ff */
[----:B------:R-:W-:-:S04]  /*09f0*/  IMAD.IADD R3, R27, 0x1, R25 ;  /* 0x000000011b037824 */ /* 0x000fc800078e0219 */
[----:B0-----:R-:W-:Y:S02]  /*0a00*/  IMAD.WIDE R28, R3, 0x4, R28 ;  /* 0x00000004031c7825 */ /* 0x001fe400078e021c */
[----:B------:R-:W0:Y:S03]  /*0a10*/  LDC.64 R2, c[0x0][0x390] ;  /* 0x0000e400ff027b82 */ /* 0x000e260000000a00 */
[----:B------:R-:W2:Y:S01]  /*0a20*/  LDG.E R5, desc[UR36][R28.64] ;  /* 0x000000241c057981 */ /* 0x000ea2000c1e1900 */
[----:B0-----:R-:W-:-:S06]  /*0a30*/  IMAD.WIDE R2, R27, 0x4, R2 ;  /* 0x000000041b027825 */ /* 0x001fcc00078e0202 */
[----:B------:R0:W5:Y:S02]  /*0a40*/  LDG.E R2, desc[UR36][R2.64] ;  /* 0x0000002402027981 */ /* 0x000164000c1e1900 */
[----:B-----5:R-:W-:Y:S01]  /*0a50*/  FADD R0, R0, R13 ;  /* 0x0000000d00007221 */ /* 0x020fe20000000000 */
[----:B------:R-:W-:Y:S03]  /*0a60*/  BSSY.RECONVERGENT B0, `(.L_x_6) ;  /* 0x000000e000007945 */ /* 0x000fe60003800200 */
[----:B------:R-:W-:Y:S01]  /*0a70*/  FMUL R0, R0, -0.70700001716613769531 ;  /* 0xbf34fdf400007820 */ /* 0x000fe20000400000 */
[----:B--2---:R-:W1:Y:S08]  /*0a80*/  MUFU.RCP R4, R5 ;  /* 0x0000000500047308 */ /* 0x004e700000001000 */
[----:B------:R-:W2:Y:S01]  /*0a90*/  FCHK P0, R0, R5 ;  /* 0x0000000500007302 */ /* 0x000ea20000000000 */
[----:B-1----:R-:W-:-:S04]  /*0aa0*/  FFMA R7, -R5, R4, 1 ;  /* 0x3f80000005077423 */ /* 0x002fc80000000104 */
[----:B------:R-:W-:-:S04]  /*0ab0*/  FFMA R7, R4, R7, R4 ;  /* 0x0000000704077223 */ /* 0x000fc80000000004 */
[----:B------:R-:W-:-:S04]  /*0ac0*/  FFMA R4, R0, R7, RZ ;  /* 0x0000000700047223 */ /* 0x000fc800000000ff */
[----:B------:R-:W-:-:S04]  /*0ad0*/  FFMA R6, -R5, R4, R0 ;  /* 0x0000000405067223 */ /* 0x000fc80000000100 */
[----:B------:R-:W-:Y:S01]  /*0ae0*/  FFMA R7, R7, R6, R4 ;  /* 0x0000000607077223 */ /* 0x000fe20000000004 */
[----:B0-2---:R-:W-:Y:S06]  /*0af0*/  @!P0 BRA `(.L_x_7) ;  /* 0x0000000000108947 */ /* 0x005fec0003800000 */
[----:B------:R-:W-:Y:S02]  /*0b00*/  MOV R3, R5 ;  /* 0x0000000500037202 */ /* 0x000fe40000000f00 */
[----:B------:R-:W-:-:S07]  /*0b10*/  MOV R6, 0xb30 ;  /* 0x00000b3000067802 */ /* 0x000fce0000000f00 */
[----:B------:R-:W-:Y:S05]  /*0b20*/  CALL.REL.NOINC `($__internal_0_$__cuda_sm3x_div_rn_noftz_f32_slowpath) ;  /* 0x0000003000b07944 */ /* 0x000fea0003c00000 */
[----:B------:R-:W-:-:S07]  /*0b30*/  IMAD.MOV.U32 R7, RZ, RZ, R0 ;  /* 0x000000ffff077224 */ /* 0x000fce00078e0000 */
.L_x_7:
[----:B------:R-:W-:Y:S05]  /*0b40*/  BSYNC.RECONVERGENT B0 ;  /* 0x0000000000007941 */ /* 0x000fea0003800200 */
.L_x_6:
[----:B------:R-:W0:Y:S01]  /*0b50*/  LDC.64 R18, c[0x0][0x398] ;  /* 0x0000e600ff127b82 */ /* 0x000e220000000a00 */
[----:B------:R-:W-:Y:S01]  /*0b60*/  FADD R7, R2, R7 ;  /* 0x0000000702077221 */ /* 0x000fe20000000000 */
[----:B------:R-:W1:Y:S01]  /*0b70*/  LDCU UR40, c[0x0][0x3a0] ;  /* 0x00007400ff2877ac */ /* 0x000e620008000800 */
[----:B------:R-:W-:Y:S01]  /*0b80*/  HFMA2 R22, -RZ, RZ, 0, 0 ;  /* 0x00000000ff167431 */ /* 0x000fe200000001ff */
[----:B-1----:R-:W-:Y:S02]  /*0b90*/  ULOP3.LUT UR41, UR40, 0xf, URZ, 0xc0, !UPT ;  /* 0x0000000f28297892 */ /* 0x002fe4000f8ec0ff */
[----:B------:R-:W-:Y:S01]  /*0ba0*/  ULOP3.LUT UR42, UR40, 0x7, URZ, 0xc0, !UPT ;  /* 0x00000007282a7892 */ /* 0x000fe2000f8ec0ff */
[----:B0-----:R-:W-:Y:S01]  /*0bb0*/  IMAD.WIDE R18, R27, 0x4, R18 ;  /* 0x000000041b127825 */ /* 0x001fe200078e0212 */
[----:B------:R-:W-:Y:S02]  /*0bc0*/  ULOP3.LUT UR43, UR40, 0x7ffffff0, URZ, 0xc0, !UPT ;  /* 0x7ffffff0282b7892 */ /* 0x000fe4000f8ec0ff */
[----:B------:R-:W-:-:S02]  /*0bd0*/  ULOP3.LUT UR40, UR40, 0x3, URZ, 0xc0, !UPT ;  /* 0x0000000328287892 */ /* 0x000fc4000f8ec0ff */
[----:B------:R0:W-:Y:S01]  /*0be0*/  STG.E desc[UR36][R18.64], R7 ;  /* 0x0000000712007986 */ /* 0x0001e2000c101924 */
[----:B------:R-:W-:Y:S09]  /*0bf0*/  BAR.SYNC.DEFER_BLOCKING 0x0 ;  /* 0x0000000000007b1d */ /* 0x000ff20000010000 */
.L_x_62:
[----:B------:R-:W1:Y:S01]  /*0c00*/  LDC.64 R16, c[0x0][0x388] ;  /* 0x0000e200ff107b82 */ /* 0x000e620000000a00 */
[----:B------:R-:W2:Y:S01]  /*0c10*/  LDCU UR4, c[0x0][0x3a0] ;  /* 0x00007400ff0477ac */ /* 0x000ea20008000800 */
[----:B01----:R-:W-:-:S05]  /*0c20*/  IMAD.WIDE R2, R27, 0x4, R16 ;  /* 0x000000041b027825 */ /* 0x003fca00078e0210 */
[----:B------:R1:W5:Y:S01]  /*0c30*/  LDG.E R0, desc[UR36][R2.64] ;  /* 0x0000002402007981 */ /* 0x000362000c1e1900 */
[----:B--2---:R-:W-:Y:S01]  /*0c40*/  UISETP.GE.AND UP0, UPT, UR4, 0x1, UPT ;  /* 0x000000010400788c */ /* 0x004fe2000bf06270 */
[----:B------:R-:W-:-:S08]  /*0c50*/  IMAD.MOV.U32 R9, RZ, RZ, RZ ;  /* 0x000000ffff097224 */ /* 0x000fd000078e00ff */
[----:B-1----:R-:W-:Y:S05]  /*0c60*/  BRA.U !UP0, `(.L_x_8) ;  /* 0x00000009085c7547 */ /* 0x002fea000b800000 */
[----:B------:R-:W-:Y:S01]  /*0c70*/  UISETP.GE.U32.AND UP0, UPT, UR4, 0x10, UPT ;  /* 0x000000100400788c */ /* 0x000fe2000bf06070 */
[----:B------:R-:W-:Y:S01]  /*0c80*/  MOV R9, RZ ;  /* 0x000000ff00097202 */ /* 0x000fe20000000f00 */
[----:B------:R-:W-:-:S07]  /*0c90*/  IMAD.MOV.U32 R6, RZ, RZ, RZ ;  /* 0x000000ffff067224 */ /* 0x000fce00078e00ff */
[----:B------:R-:W-:Y:S05]  /*0ca0*/  BRA.U !UP0, `(.L_x_9) ;  /* 0x0000000508147547 */ /* 0x000fea000b800000 */
[----:B------:R-:W1:Y:S01]  /*0cb0*/  LDCU.64 UR4, c[0x0][0x398] ;  /* 0x00007300ff0477ac */ /* 0x000e620008000a00 */
[----:B------:R-:W-:Y:S01]  /*0cc0*/  HFMA2 R9, -RZ, RZ, 0, 0 ;  /* 0x00000000ff097431 */ /* 0x000fe200000001ff */
[----:B------:R-:W-:Y:S01]  /*0cd0*/  BSSY.RECONVERGENT B0, `(.L_x_10) ;  /* 0x0000041000007945 */ /* 0x000fe20003800200 */
[----:B------:R-:W-:Y:S01]  /*0ce0*/  IMAD.MOV.U32 R6, RZ, RZ, R25 ;  /* 0x000000ffff067224 */ /* 0x000fe200078e0019 */
[----:B------:R-:W-:-:S06]  /*0cf0*/  UIADD3 UR6, UPT, UPT, -UR43, URZ, URZ ;  /* 0x000000ff2b067290 */ /* 0x000fcc000fffe1ff */
[----:B0-----:R-:W-:Y:S01]  /*0d00*/  MOV R7, UR6 ;  /* 0x0000000600077c02 */ /* 0x001fe20008000f00 */
[----:B-1----:R-:W-:-:S04]  /*0d10*/  UIADD3 UR4, UP0, UPT, UR4, 0x20, URZ ;  /* 0x0000002004047890 */ /* 0x002fc8000ff1e0ff */
[----:B------:R-:W-:Y:S02]  /*0d20*/  UIADD3.X UR5, UPT, UPT, URZ, UR5, URZ, UP0, !UPT ;  /* 0x00000005ff057290 */ /* 0x000fe400087fe4ff */
[----:B------:R-:W-:-:S04]  /*0d30*/  IMAD.U32 R8, RZ, RZ, UR4 ;  /* 0x00000004ff087e24 */ /* 0x000fc8000f8e00ff */
[----:B------:R-:W-:-:S07]  /*0d40*/  MOV R3, UR5 ;  /* 0x0000000500037c02 */ /* 0x000fce0008000f00 */
.L_x_11:
[----:B------:R-:W0:Y:S01]  /*0d50*/  LDC.64 R4, c[0x0][0x380] ;  /* 0x0000e000ff047b82 */ /* 0x000e220000000a00 */
[----:B------:R-:W-:-:S05]  /*0d60*/  IMAD.MOV.U32 R2, RZ, RZ, R8 ;  /* 0x000000ffff027224 */ /* 0x000fca00078e0008 */
[----:B------:R-:W2:Y:S04]  /*0d70*/  LDG.E R11, desc[UR36][R2.64+-0x20] ;  /* 0xffffe024020b7981 */ /* 0x000ea8000c1e1900 */
[----:B------:R-:W3:Y:S04]  /*0d80*/  LDG.E R14, desc[UR36][R2.64+-0x1c] ;  /* 0xffffe424020e7981 */ /* 0x000ee8000c1e1900 */
[----:B------:R-:W4:Y:S04]  /*0d90*/  LDG.E R12, desc[UR36][R2.64+-0x18] ;  /* 0xffffe824020c7981 */ /* 0x000f28000c1e1900 */
[----:B------:R-:W4:Y:S01]  /*0da0*/  LDG.E R8, desc[UR36][R2.64+-0x14] ;  /* 0xffffec2402087981 */ /* 0x000f22000c1e1900 */
[----:B0-----:R-:W-:-:S05]  /*0db0*/  IMAD.WIDE R4, R6, 0x4, R4 ;  /* 0x0000000406047825 */ /* 0x001fca00078e0204 */
[----:B------:R-:W2:Y:S04]  /*0dc0*/  LDG.E R10, desc[UR36][R4.64] ;  /* 0x00000024040a7981 */ /* 0x000ea8000c1e1900 */
[----:B------:R-:W3:Y:S04]  /*0dd0*/  LDG.E R21, desc[UR36][R4.64+0x4] ;  /* 0x0000042404157981 */ /* 0x000ee8000c1e1900 */
[----:B------:R-:W4:Y:S04]  /*0de0*/  LDG.E R13, desc[UR36][R4.64+0x8] ;  /* 0x00000824040d7981 */ /* 0x000f28000c1e1900 */
[----:B------:R-:W4:Y:S04]  /*0df0*/  LDG.E R15, desc[UR36][R4.64+0xc] ;  /* 0x00000c24040f7981 */ /* 0x000f28000c1e1900 */
[----:B------:R-:W4:Y:S01]  /*0e00*/  LDG.E R20, desc[UR36][R4.64+0x10] ;  /* 0x0000102404147981 */ /* 0x000f22000c1e1900 */
[----:B--2---:R-:W-:-:S03]  /*0e10*/  FFMA R10, R10, R11, R9 ;  /* 0x0000000b0a0a7223 */ /* 0x004fc60000000009 */
        /* <DEDUP_REMOVED lines=31> */
[----:B------:R-:W4:Y:S04]  /*1010*/  LDG.E R12, desc[UR36][R4.64+0x38] ;  /* 0x00003824040c7981 */ /* 0x000f28000c1e1900 */
[----:B------:R0:W4:Y:S01]  /*1020*/  LDG.E R21, desc[UR36][R2.64+0x1c] ;  /* 0x00001c2402157981 */ /* 0x000122000c1e1900 */
[----:B------:R-:W-:Y:S01]  /*1030*/  IADD3 R7, PT, PT, R7, 0x10, RZ ;  /* 0x0000001007077810 */ /* 0x000fe20007ffe0ff */
[----:B------:R-:W-:-:S03]  /*1040*/  FFMA R15, R15, R14, R24 ;  /* 0x0000000e0f0f7223 */ /* 0x000fc60000000018 */
[----:B------:R-:W-:Y:S02]  /*1050*/  ISETP.NE.AND P0, PT, R7, RZ, PT ;  /* 0x000000ff0700720c */ /* 0x000fe40003f05270 */
[----:B------:R-:W-:Y:S01]  /*1060*/  IADD3 R6, PT, PT, R6, 0x10, RZ ;  /* 0x0000001006067810 */ /* 0x000fe20007ffe0ff */
[----:B--2---:R-:W-:Y:S01]  /*1070*/  FFMA R9, R8, R9, R15 ;  /* 0x0000000908097223 */ /* 0x004fe2000000000f */
[----:B------:R-:W-:-:S03]  /*1080*/  IADD3 R8, P1, PT, R2, 0x40, RZ ;  /* 0x0000004002087810 */ /* 0x000fc60007f3e0ff */
[----:B---3--:R-:W-:Y:S02]  /*1090*/  FFMA R9, R10, R11, R9 ;  /* 0x0000000b0a097223 */ /* 0x008fe40000000009 */
[----:B0-----:R-:W-:Y:S02]  /*10a0*/  IMAD.X R3, RZ, RZ, R3, P1 ;  /* 0x000000ffff037224 */ /* 0x001fe400008e0603 */
[----:B----4-:R-:W-:-:S04]  /*10b0*/  FFMA R9, R12, R13, R9 ;  /* 0x0000000d0c097223 */ /* 0x010fc80000000009 */
[----:B------:R-:W-:Y:S01]  /*10c0*/  FFMA R9, R20, R21, R9 ;  /* 0x0000001514097223 */ /* 0x000fe20000000009 */
[----:B------:R-:W-:Y:S06]  /*10d0*/  @P0 BRA `(.L_x_11) ;  /* 0xfffffffc001c0947 */ /* 0x000fec000383ffff */
[----:B------:R-:W-:Y:S05]  /*10e0*/  BSYNC.RECONVERGENT B0 ;  /* 0x0000000000007941 */ /* 0x000fea0003800200 */
.L_x_10:
[----:B------:R-:W-:-:S07]  /*10f0*/  IMAD.U32 R6, RZ, RZ, UR43 ;  /* 0x0000002bff067e24 */ /* 0x000fce000f8e00ff */
.L_x_9:
[----:B------:R-:W-:-:S09]  /*1100*/  UISETP.NE.AND UP0, UPT, UR41, URZ, UPT ;  /* 0x000000ff2900728c */ /* 0x000fd2000bf05270 */
[----:B------:R-:W-:Y:S05]  /*1110*/  BRA.U !UP0, `(.L_x_8) ;  /* 0x0000000508307547 */ /* 0x000fea000b800000 */
[----:B------:R-:W-:Y:S02]  /*1120*/  UIADD3 UR4, UPT, UPT, UR41, -0x1, URZ ;  /* 0xffffffff29047890 */ /* 0x000fe4000fffe0ff */
[----:B------:R-:W-:Y:S02]  /*1130*/  UISETP.NE.AND UP1, UPT, UR42, URZ, UPT ;  /* 0x000000ff2a00728c */ /* 0x000fe4000bf25270 */
[----:B------:R-:W-:-:S09]  /*1140*/  UISETP.GE.U32.AND UP0, UPT, UR4, 0x7, UPT ;  /* 0x000000070400788c */ /* 0x000fd2000bf06070 */
[----:B------:R-:W-:Y:S05]  /*1150*/  BRA.U !UP0, `(.L_x_12) ;  /* 0x0000000108787547 */ /* 0x000fea000b800000 */
[----:B------:R-:W1:Y:S01]  /*1160*/  LDC.64 R2, c[0x0][0x380] ;  /* 0x0000e000ff027b82 */ /* 0x000e620000000a00 */
[----:B0-----:R-:W-:-:S07]  /*1170*/  IADD3 R7, PT, PT, R25, R6, RZ ;  /* 0x0000000619077210 */ /* 0x001fce0007ffe0ff */
[----:B------:R-:W0:Y:S01]  /*1180*/  LDC.64 R4, c[0x0][0x398] ;  /* 0x0000e600ff047b82 */ /* 0x000e220000000a00 */
[----:B-1----:R-:W-:-:S05]  /*1190*/  IMAD.WIDE R2, R7, 0x4, R2 ;  /* 0x0000000407027825 */ /* 0x002fca00078e0202 */
[----:B------:R-:W2:Y:S01]  /*11a0*/  LDG.E R12, desc[UR36][R2.64] ;  /* 0x00000024020c7981 */ /* 0x000ea2000c1e1900 */
[----:B0-----:R-:W-:-:S03]  /*11b0*/  IMAD.WIDE.U32 R4, R6, 0x4, R4 ;  /* 0x0000000406047825 */ /* 0x001fc600078e0004 */
        /* <DEDUP_REMOVED lines=15> */
[----:B------:R-:W3:Y:S04]  /*12b0*/  LDG.E R15, desc[UR36][R4.64+0x14] ;  /* 0x00001424040f7981 */ /* 0x000ee8000c1e1900 */
[----:B------:R-:W3:Y:S01]  /*12c0*/  LDG.E R13, desc[UR36][R2.64+0x18] ;  /* 0x00001824020d7981 */ /* 0x000ee2000c1e1900 */
[----:B----4-:R-:W-:-:S04]  /*12d0*/  FFMA R7, R10, R7, R21 ;  /* 0x000000070a077223 */ /* 0x010fc80000000015 */
[----:B------:R-:W-:Y:S01]  /*12e0*/  FFMA R8, R8, R11, R7 ;  /* 0x0000000b08087223 */ /* 0x000fe20000000007 */
[----:B------:R-:W-:-:S03]  /*12f0*/  VIADD R6, R6, 0x8 ;  /* 0x0000000806067836 */ /* 0x000fc60000000000 */
[----:B--2---:R-:W-:-:S04]  /*1300*/  FFMA R9, R9, R12, R8 ;  /* 0x0000000c09097223 */ /* 0x004fc80000000008 */
[----:B---3--:R-:W-:-:S04]  /*1310*/  FFMA R14, R14, R15, R9 ;  /* 0x0000000f0e0e7223 */ /* 0x008fc80000000009 */
[----:B------:R-:W-:-:S04]  /*1320*/  FFMA R13, R13, R24, R14 ;  /* 0x000000180d0d7223 */ /* 0x000fc8000000000e */
[----:B------:R-:W-:-:S07]  /*1330*/  FFMA R9, R20, R23, R13 ;  /* 0x0000001714097223 */ /* 0x000fce000000000d */
.L_x_12:
        /* <DEDUP_REMOVED lines=23> */
.L_x_13:
[----:B------:R-:W-:Y:S05]  /*14b0*/  BRA.U !UP1, `(.L_x_8) ;  /* 0x0000000109487547 */ /* 0x000fea000b800000 */
[----:B------:R-:W1:Y:S01]  /*14c0*/  LDC.64 R2, c[0x0][0x380] ;  /* 0x0000e000ff027b82 */ /* 0x000e620000000a00 */
[----:B0-----:R-:W-:-:S07]  /*14d0*/  IADD3 R7, PT, PT, R25, R6, RZ ;  /* 0x0000000619077210 */ /* 0x001fce0007ffe0ff */
[----:B------:R-:W0:Y:S01]  /*14e0*/  LDC.64 R4, c[0x0][0x398] ;  /* 0x0000e600ff047b82 */ /* 0x000e220000000a00 */
[----:B-1----:R-:W-:-:S04]  /*14f0*/  IMAD.WIDE R2, R7, 0x4, R2 ;  /* 0x0000000407027825 */ /* 0x002fc800078e0202 */
[----:B0-----:R-:W-:Y:S02]  /*1500*/  IMAD.WIDE.U32 R6, R6, 0x4, R4 ;  /* 0x0000000406067825 */ /* 0x001fe400078e0004 */
[----:B------:R-:W2:Y:S04]  /*1510*/  LDG.E R4, desc[UR36][R2.64] ;  /* 0x0000002402047981 */ /* 0x000ea8000c1e1900 */
[----:B------:R-:W2:Y:S01]  /*1520*/  LDG.E R5, desc[UR36][R6.64] ;  /* 0x0000002406057981 */ /* 0x000ea2000c1e1900 */
[----:B------:R-:W-:Y:S01]  /*1530*/  UISETP.NE.AND UP0, UPT, UR40, 0x1, UPT ;  /* 0x000000012800788c */ /* 0x000fe2000bf05270 */
[----:B--2---:R-:W-:-:S08]  /*1540*/  FFMA R9, R4, R5, R9 ;  /* 0x0000000504097223 */ /* 0x004fd00000000009 */
[----:B------:R-:W-:Y:S05]  /*1550*/  BRA.U !UP0, `(.L_x_8) ;  /* 0x0000000108207547 */ /* 0x000fea000b800000 */
[----:B------:R-:W-:Y:S01]  /*1560*/  UISETP.NE.AND UP0, UPT, UR40, 0x2, UPT ;  /* 0x000000022800788c */ /* 0x000fe2000bf05270 */
[----:B------:R-:W2:Y:S04]  /*1570*/  LDG.E R4, desc[UR36][R2.64+0x4] ;  /* 0x0000042402047981 */ /* 0x000ea8000c1e1900 */
[----:B------:R-:W2:Y:S01]  /*1580*/  LDG.E R5, desc[UR36][R6.64+0x4] ;  /* 0x0000042406057981 */ /* 0x000ea2000c1e1900 */
[----:B------:R-:W-:-:S13]  /*1590*/  PLOP3.LUT P0, PT, PT, PT, UP0, 0x80, 0x8 ;  /* 0x000000000008781c */ /* 0x000fda0003f0f008 */
[----:B------:R-:W3:Y:S04]  /*15a0*/  @P0 LDG.E R8, desc[UR36][R2.64+0x8] ;  /* 0x0000082402080981 */ /* 0x000ee8000c1e1900 */
[----:B------:R-:W3:Y:S01]  /*15b0*/  @P0 LDG.E R10, desc[UR36][R6.64+0x8] ;  /* 0x00000824060a0981 */ /* 0x000ee2000c1e1900 */
[----:B--2---:R-:W-:-:S04]  /*15c0*/  FFMA R9, R4, R5, R9 ;  /* 0x0000000504097223 */ /* 0x004fc80000000009 */
[----:B---3--:R-:W-:-:S07]  /*15d0*/  @P0 FFMA R9, R8, R10, R9 ;  /* 0x0000000a08090223 */ /* 0x008fce0000000009 */
.L_x_8:
[----:B------:R-:W2:Y:S04]  /*15e0*/  LDG.E R3, desc[UR36][R28.64] ;  /* 0x000000241c037981 */ /* 0x000ea8000c1e1900 */
[----:B------:R1:W5:Y:S02]  /*15f0*/  LDG.E R4, desc[UR36][R18.64] ;  /* 0x0000002412047981 */ /* 0x000364000c1e1900 */
[----:B-----5:R-:W-:Y:S01]  /*1600*/  FADD R2, R0, R9 ;  /* 0x0000000900027221 */ /* 0x020fe20000000000 */
[----:B------:R-:W-:-:S03]  /*1610*/  ISETP.NE.AND P2, PT, R27, RZ, PT ;  /* 0x000000ff1b00720c */ /* 0x000fc60003f45270 */
[----:B------:R-:W-:Y:S01]  /*1620*/  FMUL R0, R2, -0.70700001716613769531 ;  /* 0xbf34fdf402007820 */ /* 0x000fe20000400000 */
[----:B--2---:R-:W2:Y:S08]  /*1630*/  MUFU.RCP R6, R3 ;  /* 0x0000000300067308 */ /* 0x004eb00000001000 */
[----:B------:R-:W3:Y:S01]  /*1640*/  FCHK P0, R0, R3 ;  /* 0x0000000300007302 */ /* 0x000ee20000000000 */
[----:B--2---:R-:W-:-:S04]  /*1650*/  FFMA R5, -R3, R6, 1 ;  /* 0x3f80000003057423 */ /* 0x004fc80000000106 */
[----:B------:R-:W-:-:S04]  /*1660*/  FFMA R5, R6, R5, R6 ;  /* 0x0000000506057223 */ /* 0x000fc80000000006 */
[----:B------:R-:W-:-:S04]  /*1670*/  FFMA R6, R0, R5, RZ ;  /* 0x0000000500067223 */ /* 0x000fc800000000ff */
[----:B0-----:R-:W-:-:S04]  /*1680*/  FFMA R7, -R3, R6, R0 ;  /* 0x0000000603077223 */ /* 0x001fc80000000100 */
[----:B------:R-:W-:Y:S01]  /*1690*/  FFMA R5, R5, R7, R6 ;  /* 0x0000000705057223 */ /* 0x000fe20000000006 */
[----:B-1-3--:R-:W-:Y:S06]  /*16a0*/  @!P0 BRA `(.L_x_14) ;  /* 0x00000000000c8947 */ /* 0x00afec0003800000 */
[----:B------:R-:W-:-:S07]  /*16b0*/  MOV R6, 0x16d0 ;  /* 0x000016d000067802 */ /* 0x000fce0000000f00 */
[----:B------:R-:W-:Y:S05]  /*16c0*/  CALL.REL.NOINC `($__internal_0_$__cuda_sm3x_div_rn_noftz_f32_slowpath) ;  /* 0x0000002400c87944 */ /* 0x000fea0003c00000 */
[----:B------:R-:W-:-:S07]  /*16d0*/  IMAD.MOV.U32 R5, RZ, RZ, R0 ;  /* 0x000000ffff057224 */ /* 0x000fce00078e0000 */
.L_x_14:
[----:B------:R-:W0:Y:S01]  /*16e0*/  LDC.64 R6, c[0x0][0x390] ;  /* 0x0000e400ff067b82 */ /* 0x000e220000000a00 */
[----:B------:R-:W-:Y:S01]  /*16f0*/  FADD R5, R4, R5 ;  /* 0x0000000504057221 */ /* 0x000fe20000000000 */
[----:B------:R-:W-:Y:S05]  /*1700*/  WARPSYNC.ALL ;  /* 0x0000000000007948 */ /* 0x000fea0003800000 */
[----:B0-----:R-:W-:-:S05]  /*1710*/  IMAD.WIDE R6, R27, 0x4, R6 ;  /* 0x000000041b067825 */ /* 0x001fca00078e0206 */
[----:B------:R0:W-:Y:S01]  /*1720*/  STG.E desc[UR36][R6.64], R5 ;  /* 0x0000000506007986 */ /* 0x0001e2000c101924 */
[----:B------:R-:W-:Y:S06]  /*1730*/  BAR.SYNC.DEFER_BLOCKING 0x0 ;  /* 0x0000000000007b1d */ /* 0x000fec0000010000 */
[----:B------:R-:W-:Y:S05]  /*1740*/  @P2 BRA `(.L_x_15) ;  /* 0x00000018008c2947 */ /* 0x000fea0003800000 */
[----:B------:R-:W1:Y:S01]  /*1750*/  F2F.F64.F32 R10, R2 ;  /* 0x00000002000a7310 */ /* 0x000e620000201800 */
[----:B------:R-:W2:Y:S01]  /*1760*/  LDC R23, c[0x0][0x3a0] ;  /* 0x0000e800ff177b82 */ /* 0x000ea20000000800 */
[----:B------:R-:W-:Y:S01]  /*1770*/  MOV R8, 0x0 ;  /* 0x0000000000087802 */ /* 0x000fe20000000f00 */
[----:B------:R3:W-:Y:S01]  /*1780*/  STL [R1], R22 ;  /* 0x0000001601007387 */ /* 0x0007e20000100800 */
[----:B------:R-:W4:Y:S01]  /*1790*/  LDCU.64 UR4, c[0x4][0x8] ;  /* 0x01000100ff0477ac */ /* 0x000f220008000a00 */
[----:B0-----:R-:W-:Y:S01]  /*17a0*/  MOV R6, UR38 ;  /* 0x0000002600067c02 */ /* 0x001fe20008000f00 */
[----:B------:R-:W-:-:S03]  /*17b0*/  IMAD.U32 R7, RZ, RZ, UR39 ;  /* 0x00000027ff077e24 */ /* 0x000fc6000f8e00ff */
[----:B------:R-:W0:Y:S01]  /*17c0*/  LDC.64 R8, c[0x4][R8] ;  /* 0x0100000008087b82 */ /* 0x000e220000000a00 */
[----:B-1----:R3:W-:Y:S01]  /*17d0*/  STL.64 [R1+0x8], R10 ;  /* 0x0000080a01007387 */ /* 0x0027e20000100a00 */
[----:B----4-:R-:W-:Y:S01]  /*17e0*/  MOV R4, UR4 ;  /* 0x0000000400047c02 */ /* 0x010fe20008000f00 */
[----:B------:R-:W-:Y:S01]  /*17f0*/  IMAD.U32 R5, RZ, RZ, UR5 ;  /* 0x00000005ff057e24 */ /* 0x000fe2000f8e00ff */
[----:B--2---:R-:W-:-:S04]  /*1800*/  ISETP.GE.AND P0, PT, R23, 0x1, PT ;  /* 0x000000011700780c */ /* 0x004fc80003f06270 */
[----:B---3--:R-:W-:-:S09]  /*1810*/  P2R R0, PR, RZ, 0x1 ;  /* 0x00000001ff007803 */ /* 0x008fd20000000000 */
[----:B------:R-:W-:-:S07]  /*1820*/  LEPC R20, `(.L_x_16) ;  /* 0x000000001014794e */ /* 0x000fce0000000000 */
[----:B0-----:R-:W-:Y:S05]  /*1830*/  CALL.ABS.NOINC R8 ;  /* 0x0000000008007343 */ /* 0x001fea0003c00000 */
.L_x_16:
[----:B------:R-:W-:-:S13]  /*1840*/  ISETP.GE.AND P6, PT, R23, 0x1, PT ;  /* 0x000000011700780c */ /* 0x000fda0003fc6270 */
[----:B------:R-:W-:Y:S05]  /*1850*/  @!P6 BRA `(.L_x_17) ;  /* 0x000000180028e947 */ /* 0x000fea0003800000 */
[----:B------:R-:W0:Y:S01]  /*1860*/  LDCU UR4, c[0x0][0x3a0] ;  /* 0x00007400ff0477ac */ /* 0x000e220008000800 */
[----:B------:R-:W-:Y:S01]  /*1870*/  HFMA2 R24, -RZ, RZ, 0, 0 ;  /* 0x00000000ff187431 */ /* 0x000fe200000001ff */
[----:B0-----:R-:W-:-:S09]  /*1880*/  UISETP.GE.U32.AND UP0, UPT, UR4, 0x10, UPT ;  /* 0x000000100400788c */ /* 0x001fd2000bf06070 */
[----:B------:R-:W-:Y:S05]  /*1890*/  BRA.U !UP0, `(.L_x_18) ;  /* 0x0000000908f47547 */ /* 0x000fea000b800000 */
[----:B------:R-:W-:Y:S01]  /*18a0*/  BSSY.RECONVERGENT B6, `(.L_x_19) ;  /* 0x00000bb000067945 */ /* 0x000fe20003800200 */
[----:B------:R-:W-:-:S07]  /*18b0*/  IMAD.MOV.U32 R23, RZ, RZ, RZ ;  /* 0x000000ffff177224 */ /* 0x000fce00078e00ff */
.L_x_36:
[----:B------:R-:W0:Y:S01]  /*18c0*/  LDC.64 R30, c[0x0][0x390] ;  /* 0x0000e400ff1e7b82 */ /* 0x000e220000000a00 */
[----:B------:R-:W-:Y:S01]  /*18d0*/  MOV R8, 0x0 ;  /* 0x0000000000087802 */ /* 0x000fe20000000f00 */
[----:B------:R-:W1:Y:S01]  /*18e0*/  LDCU.64 UR4, c[0x4][0x10] ;  /* 0x01000200ff0477ac */ /* 0x000e620008000a00 */
[----:B0-----:R-:W-:-:S05]  /*18f0*/  IMAD.WIDE.U32 R30, R23, 0x4, R30 ;  /* 0x00000004171e7825 */ /* 0x001fca00078e001e */
[----:B------:R-:W2:Y:S01]  /*1900*/  LDG.E R0, desc[UR36][R30.64] ;  /* 0x000000241e007981 */ /* 0x000ea2000c1e1900 */
[----:B------:R-:W0:Y:S01]  /*1910*/  LDC.64 R8, c[0x4][R8] ;  /* 0x0100000008087b82 */ /* 0x000e220000000a00 */
[----:B------:R-:W-:Y:S01]  /*1920*/  IADD3 R23, PT, PT, R23, 0x10, RZ ;  /* 0x0000001017177810 */ /* 0x000fe20007ffe0ff */
[----:B-1----:R-:W-:Y:S01]  /*1930*/  IMAD.U32 R4, RZ, RZ, UR4 ;  /* 0x00000004ff047e24 */ /* 0x002fe2000f8e00ff */
[----:B------:R-:W-:Y:S01]  /*1940*/  MOV R5, UR5 ;  /* 0x0000000500057c02 */ /* 0x000fe20008000f00 */
[----:B------:R-:W-:Y:S01]  /*1950*/  IMAD.U32 R6, RZ, RZ, UR38 ;  /* 0x00000026ff067e24 */ /* 0x000fe2000f8e00ff */
[----:B------:R-:W-:Y:S02]  /*1960*/  ISETP.NE.AND P0, PT, R23, UR43, PT ;  /* 0x0000002b17007c0c */ /* 0x000fe4000bf05270 */
[----:B------:R-:W-:Y:S02]  /*1970*/  MOV R7, UR39 ;  /* 0x0000002700077c02 */ /* 0x000fe40008000f00 */
[----:B------:R-:W-:Y:S01]  /*1980*/  P2R R26, PR, RZ, 0x1 ;  /* 0x00000001ff1a7803 */ /* 0x000fe20000000000 */
[----:B--2---:R-:W1:Y:S02]  /*1990*/  F2F.F64.F32 R10, R0 ;  /* 0x00000000000a7310 */ /* 0x004e640000201800 */
[----:B01----:R1:W-:Y:S06]  /*19a0*/  STL.64 [R1], R10 ;  /* 0x0000000a01007387 */ /* 0x0033ec0000100a00 */
[----:B------:R-:W-:-:S07]  /*19b0*/  LEPC R20, `(.L_x_20) ;  /* 0x000000001014794e */ /* 0x000fce0000000000 */
[----:B-1----:R-:W-:Y:S05]  /*19c0*/  CALL.ABS.NOINC R8 ;  /* 0x0000000008007343 */ /* 0x002fea0003c00000 */
.L_x_20:
[----:B------:R-:W2:Y:S01]  /*19d0*/  LDG.E R0, desc[UR36][R30.64+0x4] ;  /* 0x000004241e007981 */ /* 0x000ea2000c1e1900 */
[----:B------:R-:W-:Y:S01]  /*19e0*/  MOV R24, 0x0 ;  /* 0x0000000000187802 */ /* 0x000fe20000000f00 */
[----:B------:R-:W0:Y:S01]  /*19f0*/  LDCU.64 UR4, c[0x4][0x10] ;  /* 0x01000200ff0477ac */ /* 0x000e220008000a00 */
[----:B------:R-:W-:Y:S01]  /*1a00*/  IMAD.U32 R6, RZ, RZ, UR38 ;  /* 0x00000026ff067e24 */ /* 0x000fe2000f8e00ff */
[----:B------:R-:W-:Y:S01]  /*1a10*/  MOV R7, UR39 ;  /* 0x0000002700077c02 */ /* 0x000fe20008000f00 */
[----:B------:R1:W3:Y:S01]  /*1a20*/  LDC.64 R8, c[0x4][R24] ;  /* 0x0100000018087b82 */ /* 0x0002e20000000a00 */
[----:B0-----:R-:W-:Y:S01]  /*1a30*/  IMAD.U32 R4, RZ, RZ, UR4 ;  /* 0x00000004ff047e24 */ /* 0x001fe2000f8e00ff */
[----:B------:R-:W-:Y:S01]  /*1a40*/  MOV R5, UR5 ;  /* 0x0000000500057c02 */ /* 0x000fe20008000f00 */
[----:B--2---:R-:W0:Y:S02]  /*1a50*/  F2F.F64.F32 R10, R0 ;  /* 0x00000000000a7310 */ /* 0x004e240000201800 */
[----:B0--3--:R1:W-:Y:S04]  /*1a60*/  STL.64 [R1], R10 ;  /* 0x0000000a01007387 */ /* 0x0093e80000100a00 */
[----:B------:R-:W-:-:S07]  /*1a70*/  LEPC R20, `(.L_x_21) ;  /* 0x000000001014794e */ /* 0x000fce0000000000 */
[----:B-1----:R-:W-:Y:S05]  /*1a80*/  CALL.ABS.NOINC R8 ;  /* 0x0000000008007343 */ /* 0x002fea0003c00000 */
.L_x_21:
[----:B------:R-:W2:Y:S01]  /*1a90*/  LDG.E R0, desc[UR36][R30.64+0x8] ;  /* 0x000008241e007981 */ /* 0x000ea2000c1e1900 */
[----:B------:R0:W1:Y:S01]  /*1aa0*/  LDC.64 R8, c[0x4][R24] ;  /* 0x0100000018087b82 */ /* 0x0000620000000a00 */
[----:B------:R-:W3:Y:S01]  /*1ab0*/  LDCU.64 UR4, c[0x4][0x10] ;  /* 0x01000200ff0477ac */ /* 0x000ee20008000a00 */
[----:B------:R-:W-:Y:S01]  /*1ac0*/  IMAD.U32 R6, RZ, RZ, UR38 ;  /* 0x00000026ff067e24 */ /* 0x000fe2000f8e00ff */
[----:B------:R-:W-:Y:S01]  /*1ad0*/  MOV R7, UR39 ;  /* 0x0000002700077c02 */ /* 0x000fe20008000f00 */
[----:B---3--:R-:W-:Y:S01]  /*1ae0*/  IMAD.U32 R4, RZ, RZ, UR4 ;  /* 0x00000004ff047e24 */ /* 0x008fe2000f8e00ff */
[----:B------:R-:W-:Y:S01]  /*1af0*/  MOV R5, UR5 ;  /* 0x0000000500057c02 */ /* 0x000fe20008000f00 */
[----:B--2---:R-:W2:Y:S02]  /*1b00*/  F2F.F64.F32 R10, R0 ;  /* 0x00000000000a7310 */ /* 0x004ea40000201800 */
[----:B-12---:R0:W-:Y:S04]  /*1b10*/  STL.64 [R1], R10 ;  /* 0x0000000a01007387 */ /* 0x0061e80000100a00 */
[----:B------:R-:W-:-:S07]  /*1b20*/  LEPC R20, `(.L_x_22) ;  /* 0x000000001014794e */ /* 0x000fce0000000000 */
[----:B0-----:R-:W-:Y:S05]  /*1b30*/  CALL.ABS.NOINC R8 ;  /* 0x0000000008007343 */ /* 0x001fea0003c00000 */
.L_x_22:
        /* <DEDUP_REMOVED lines=11> */
.L_x_23:
        /* <DEDUP_REMOVED lines=11> */
.L_x_24:
[----:B------:R-:W2:Y:S01]  /*1ca0*/  LDG.E R0, desc[UR36][R30.64+0x14] ;  /* 0x000014241e007981 */ /* 0x000ea2000c1e1900 */
[----:B------:R0:W1:Y:S01]  /*1cb0*/  LDC.64 R8, c[0x4][R24] ;  /* 0x0100000018087b82 */ /* 0x0000620000000a00 */
[----:B------:R-:W3:Y:S01]  /*1cc0*/  LDCU.64 UR4, c[0x4][0x10] ;  /* 0x01000200ff0477ac */ /* 0x000ee20008000a00 */
[----:B------:R-:W-:Y:S02]  /*1cd0*/  MOV R6, UR38 ;  /* 0x0000002600067c02 */ /* 0x000fe40008000f00 */
[----:B------:R-:W-:Y:S02]  /*1ce0*/  MOV R7, UR39 ;  /* 0x0000002700077c02 */ /* 0x000fe40008000f00 */
[----:B---3--:R-:W-:Y:S01]  /*1cf0*/  MOV R4, UR4 ;  /* 0x0000000400047c02 */ /* 0x008fe20008000f00 */
[----:B------:R-:W-:Y:S01]  /*1d00*/  IMAD.U32 R5, RZ, RZ, UR5 ;  /* 0x00000005ff057e24 */ /* 0x000fe2000f8e00ff */
[----:B--2---:R-:W2:Y:S02]  /*1d10*/  F2F.F64.F32 R10, R0 ;  /* 0x00000000000a7310 */ /* 0x004ea40000201800 */
[----:B-12---:R0:W-:Y:S04]  /*1d20*/  STL.64 [R1], R10 ;  /* 0x0000000a01007387 */ /* 0x0061e80000100a00 */
[----:B------:R-:W-:-:S07]  /*1d30*/  LEPC R20, `(.L_x_25) ;  /* 0x000000001014794e */ /* 0x000fce0000000000 */
[----:B0-----:R-:W-:Y:S05]  /*1d40*/  CALL.ABS.NOINC R8 ;  /* 0x0000000008007343 */ /* 0x001fea0003c00000 */
.L_x_25:
[----:B------:R-:W2:Y:S01]  /*1d50*/  LDG.E R0, desc[UR36][R30.64+0x18] ;  /* 0x000018241e007981 */ /* 0x000ea2000c1e1900 */
[----:B------:R0:W1:Y:S01]  /*1d60*/  LDC.64 R8, c[0x4][R24] ;  /* 0x0100000018087b82 */ /* 0x0000620000000a00 */
[----:B------:R-:W3:Y:S01]  /*1d70*/  LDCU.64 UR4, c[0x4][0x10] ;  /* 0x01000200ff0477ac */ /* 0x000ee20008000a00 */
[----:B------:R-:W-:Y:S01]  /*1d80*/  MOV R6, UR38 ;  /* 0x0000002600067c02 */ /* 0x000fe20008000f00 */
[----:B------:R-:W-:Y:S02]  /*1d90*/  IMAD.U32 R7, RZ, RZ, UR39 ;  /* 0x00000027ff077e24 */ /* 0x000fe4000f8e00ff */
[----:B---3--:R-:W-:Y:S01]  /*1da0*/  IMAD.U32 R4, RZ, RZ, UR4 ;  /* 0x00000004ff047e24 */ /* 0x008fe2000f8e00ff */
[----:B------:R-:W-:Y:S01]  /*1db0*/  MOV R5, UR5 ;  /* 0x0000000500057c02 */ /* 0x000fe20008000f00 */
[----:B--2---:R-:W2:Y:S02]  /*1dc0*/  F2F.F64.F32 R10, R0 ;  /* 0x00000000000a7310 */ /* 0x004ea40000201800 */
[----:B-12---:R0:W-:Y:S04]  /*1dd0*/  STL.64 [R1], R10 ;  /* 0x0000000a01007387 */ /* 0x0061e80000100a00 */
[----:B------:R-:W-:-:S07]  /*1de0*/  LEPC R20, `(.L_x_26) ;  /* 0x000000001014794e */ /* 0x000fce0000000000 */
[----:B0-----:R-:W-:Y:S05]  /*1df0*/  CALL.ABS.NOINC R8 ;  /* 0x0000000008007343 */ /* 0x001fea0003c00000 */
.L_x_26:
[----:B------:R-:W2:Y:S01]  /*1e00*/  LDG.E R0, desc[UR36][R30.64+0x1c] ;  /* 0x00001c241e007981 */ /* 0x000ea2000c1e1900 */
[----:B------:R0:W1:Y:S01]  /*1e10*/  LDC.64 R8, c[0x4][R24] ;  /* 0x0100000018087b82 */ /* 0x0000620000000a00 */
[----:B------:R-:W3:Y:S01]  /*1e20*/  LDCU.64 UR4, c[0x4][0x10] ;  /* 0x01000200ff0477ac */ /* 0x000ee20008000a00 */
[----:B------:R-:W-:Y:S01]  /*1e30*/  IMAD.U32 R6, RZ, RZ, UR38 ;  /* 0x00000026ff067e24 */ /* 0x000fe2000f8e00ff */
[----:B------:R-:W-:Y:S02]  /*1e40*/  MOV R7, UR39 ;  /* 0x0000002700077c02 */ /* 0x000fe40008000f00 */
[----:B---3--:R-:W-:Y:S02]  /*1e50*/  MOV R4, UR4 ;  /* 0x0000000400047c02 */ /* 0x008fe40008000f00 */
[----:B------:R-:W-:Y:S01]  /*1e60*/  MOV R5, UR5 ;  /* 0x0000000500057c02 */ /* 0x000fe20008000f00 */
[----:B--2---:R-:W2:Y:S02]  /*1e70*/  F2F.F64.F32 R10, R0 ;  /* 0x00000000000a7310 */ /* 0x004ea40000201800 */
[----:B-12---:R0:W-:Y:S04]  /*1e80*/  STL.64 [R1], R10 ;  /* 0x0000000a01007387 */ /* 0x0061e80000100a00 */
[----:B------:R-:W-:-:S07]  /*1e90*/  LEPC R20, `(.L_x_27) ;  /* 0x000000001014794e */ /* 0x000fce0000000000 */
[----:B0-----:R-:W-:Y:S05]  /*1ea0*/  CALL.ABS.NOINC R8 ;  /* 0x0000000008007343 */ /* 0x001fea0003c00000 */
.L_x_27:
        /* <DEDUP_REMOVED lines=11> */
.L_x_28:
        /* <DEDUP_REMOVED lines=11> */
.L_x_29:
        /* <DEDUP_REMOVED lines=11> */
.L_x_30:
        /* <DEDUP_REMOVED lines=11> */
.L_x_31:
        /* <DEDUP_REMOVED lines=11> */
.L_x_32:
        /* <DEDUP_REMOVED lines=11> */
.L_x_33:
        /* <DEDUP_REMOVED lines=11> */
.L_x_34:
        /* <DEDUP_REMOVED lines=11> */
.L_x_35:
[----:B------:R-:W-:-:S13]  /*2430*/  ISETP.NE.AND P6, PT, R26, RZ, PT ;  /* 0x000000ff1a00720c */ /* 0x000fda0003fc5270 */
[----:B------:R-:W-:Y:S05]  /*2440*/  @P6 BRA `(.L_x_36) ;  /* 0xfffffff4001c6947 */ /* 0x000fea000383ffff */
[----:B------:R-:W-:Y:S05]  /*2450*/  BSYNC.RECONVERGENT B6 ;  /* 0x0000000000067941 */ /* 0x000fea0003800200 */
.L_x_19:
[----:B------:R-:W-:-:S07]  /*2460*/  MOV R24, UR43 ;  /* 0x0000002b00187c02 */ /* 0x000fce0008000f00 */
.L_x_18:
[----:B------:R-:W-:-:S09]  /*2470*/  UISETP.NE.AND UP0, UPT, UR41, URZ, UPT ;  /* 0x000000ff2900728c */ /* 0x000fd2000bf05270 */
[----:B------:R-:W-:Y:S05]  /*2480*/  BRA.U !UP0, `(.L_x_17) ;  /* 0x0000000d081c7547 */ /* 0x000fea000b800000 */
[----:B------:R-:W-:-:S04]  /*2490*/  UIADD3 UR4, UPT, UPT, UR41, -0x1, URZ ;  /* 0xffffffff29047890 */ /* 0x000fc8000fffe0ff */
[----:B------:R-:W-:-:S09]  /*24a0*/  UISETP.GE.U32.AND UP0, UPT, UR4, 0x7, UPT ;  /* 0x000000070400788c */ /* 0x000fd2000bf06070 */
[----:B------:R-:W-:Y:S05]  /*24b0*/  BRA.U !UP0, `(.L_x_37) ;  /* 0x0000000508747547 */ /* 0x000fea000b800000 */
[----:B------:R-:W0:Y:S01]  /*24c0*/  LDC.64 R30, c[0x0][0x390] ;  /* 0x0000e400ff1e7b82 */ /* 0x000e220000000a00 */
[----:B------:R-:W-:Y:S01]  /*24d0*/  MOV R8, 0x0 ;  /* 0x0000000000087802 */ /* 0x000fe20000000f00 */
[----:B------:R-:W1:Y:S01]  /*24e0*/  LDCU.64 UR4, c[0x4][0x10] ;  /* 0x01000200ff0477ac */ /* 0x000e620008000a00 */
[----:B0-----:R-:W-:-:S05]  /*24f0*/  IMAD.WIDE.U32 R30, R24, 0x4, R30 ;  /* 0x00000004181e7825 */ /* 0x001fca00078e001e */
[----:B------:R-:W2:Y:S01]  /*2500*/  LDG.E R0, desc[UR36][R30.64] ;  /* 0x000000241e007981 */ /* 0x000ea2000c1e1900 */
[----:B------:R-:W0:Y:S01]  /*2510*/  LDC.64 R8, c[0x4][R8] ;  /* 0x0100000008087b82 */ /* 0x000e220000000a00 */
[----:B-1----:R-:W-:Y:S01]  /*2520*/  MOV R4, UR4 ;  /* 0x0000000400047c02 */ /* 0x002fe20008000f00 */
[----:B------:R-:W-:Y:S01]  /*2530*/  IMAD.U32 R5, RZ, RZ, UR5 ;  /* 0x00000005ff057e24 */ /* 0x000fe2000f8e00ff */
[----:B------:R-:W-:Y:S02]  /*2540*/  MOV R6, UR38 ;  /* 0x0000002600067c02 */ /* 0x000fe40008000f00 */
[----:B------:R-:W-:Y:S01]  /*2550*/  MOV R7, UR39 ;  /* 0x0000002700077c02 */ /* 0x000fe20008000f00 */
[----:B--2---:R-:W1:Y:S02]  /*2560*/  F2F.F64.F32 R10, R0 ;  /* 0x00000000000a7310 */ /* 0x004e640000201800 */
[----:B01----:R1:W-:Y:S04]  /*2570*/  STL.64 [R1], R10 ;  /* 0x0000000a01007387 */ /* 0x0033e80000100a00 */
[----:B------:R-:W-:-:S07]  /*2580*/  LEPC R20, `(.L_x_38) ;  /* 0x000000001014794e */ /* 0x000fce0000000000 */
[----:B-1----:R-:W-:Y:S05]  /*2590*/  CALL.ABS.NOINC R8 ;  /* 0x0000000008007343 */ /* 0x002fea0003c00000 */
.L_x_38:
[----:B------:R-:W2:Y:S01]  /*25a0*/  LDG.E R0, desc[UR36][R30.64+0x4] ;  /* 0x000004241e007981 */ /* 0x000ea2000c1e1900 */
[----:B------:R-:W-:Y:S01]  /*25b0*/  MOV R23, 0x0 ;  /* 0x0000000000177802 */ /* 0x000fe20000000f00 */
[----:B------:R-:W0:Y:S01]  /*25c0*/  LDCU.64 UR4, c[0x4][0x10] ;  /* 0x01000200ff0477ac */ /* 0x000e220008000a00 */
[----:B------:R-:W-:Y:S01]  /*25d0*/  MOV R6, UR38 ;  /* 0x0000002600067c02 */ /* 0x000fe20008000f00 */
[----:B------:R-:W-:Y:S01]  /*25e0*/  IMAD.U32 R7, RZ, RZ, UR39 ;  /* 0x00000027ff077e24 */ /* 0x000fe2000f8e00ff */
[----:B------:R1:W3:Y:S01]  /*25f0*/  LDC.64 R8, c[0x4][R23] ;  /* 0x0100000017087b82 */ /* 0x0002e20000000a00 */
[----:B0-----:R-:W-:Y:S01]  /*2600*/  IMAD.U32 R4, RZ, RZ, UR4 ;  /* 0x00000004ff047e24 */ /* 0x001fe2000f8e00ff */
[----:B------:R-:W-:Y:S01]  /*2610*/  MOV R5, UR5 ;  /* 0x0000000500057c02 */ /* 0x000fe20008000f00 */
[----:B--2---:R-:W0:Y:S02]  /*2620*/  F2F.F64.F32 R10, R0 ;  /* 0x00000000000a7310 */ /* 0x004e240000201800 */
[----:B0--3--:R1:W-:Y:S04]  /*2630*/  STL.64 [R1], R10 ;  /* 0x0000000a01007387 */ /* 0x0093e80000100a00 */
[----:B------:R-:W-:-:S07]  /*2640*/  LEPC R20, `(.L_x_39) ;  /* 0x000000001014794e */ /* 0x000fce0000000000 */
[----:B-1----:R-:W-:Y:S05]  /*2650*/  CALL.ABS.NOINC R8 ;  /* 0x0000000008007343 */ /* 0x002fea0003c00000 */
.L_x_39:
        /* <DEDUP_REMOVED lines=11> */
.L_x_40:
        /* <DEDUP_REMOVED lines=11> */
.L_x_41:
        /* <DEDUP_REMOVED lines=11> */
.L_x_42:
        /* <DEDUP_REMOVED lines=11> */
.L_x_43:
        /* <DEDUP_REMOVED lines=11> */
.L_x_44:
        /* <DEDUP_REMOVED lines=11> */
.L_x_45:
[----:B------:R-:W-:-:S07]  /*2a80*/  IADD3 R24, PT, PT, R24, 0x8, RZ ;  /* 0x0000000818187810 */ /* 0x000fce0007ffe0ff */
.L_x_37:
        /* <DEDUP_REMOVED lines=19> */
.L_x_47:
        /* <DEDUP_REMOVED lines=12> */
.L_x_48:
        /* <DEDUP_REMOVED lines=11> */
.L_x_49:
        /* <DEDUP_REMOVED lines=11> */
.L_x_50:
[----:B------:R-:W-:-:S07]  /*2de0*/  VIADD R24, R24, 0x4 ;  /* 0x0000000418187836 */ /* 0x000fce0000000000 */
.L_x_46:
[----:B------:R-:W-:-:S09]  /*2df0*/  UISETP.NE.AND UP0, UPT, UR40, URZ, UPT ;  /* 0x000000ff2800728c */ /* 0x000fd2000bf05270 */
[----:B------:R-:W-:Y:S05]  /*2e00*/  BRA.U !UP0, `(.L_x_17) ;  /* 0x0000000108bc7547 */ /* 0x000fea000b800000 */
[----:B------:R-:W0:Y:S01]  /*2e10*/  LDC.64 R30, c[0x0][0x390] ;  /* 0x0000e400ff1e7b82 */ /* 0x000e220000000a00 */
[----:B------:R-:W-:Y:S01]  /*2e20*/  MOV R8, 0x0 ;  /* 0x0000000000087802 */ /* 0x000fe20000000f00 */
[----:B------:R-:W1:Y:S01]  /*2e30*/  LDCU.64 UR4, c[0x4][0x10] ;  /* 0x01000200ff0477ac */ /* 0x000e620008000a00 */
[----:B0-----:R-:W-:-:S05]  /*2e40*/  IMAD.WIDE.U32 R30, R24, 0x4, R30 ;  /* 0x00000004181e7825 */ /* 0x001fca00078e001e */
[----:B------:R-:W2:Y:S01]  /*2e50*/  LDG.E R0, desc[UR36][R30.64] ;  /* 0x000000241e007981 */ /* 0x000ea2000c1e1900 */
[----:B------:R-:W0:Y:S01]  /*2e60*/  LDC.64 R8, c[0x4][R8] ;  /* 0x0100000008087b82 */ /* 0x000e220000000a00 */
[----:B------:R-:W-:Y:S01]  /*2e70*/  MOV R23, UR40 ;  /* 0x0000002800177c02 */ /* 0x000fe20008000f00 */
[----:B-1----:R-:W-:Y:S01]  /*2e80*/  IMAD.U32 R5, RZ, RZ, UR5 ;  /* 0x00000005ff057e24 */ /* 0x002fe2000f8e00ff */
[----:B------:R-:W-:Y:S02]  /*2e90*/  MOV R4, UR4 ;  /* 0x0000000400047c02 */ /* 0x000fe40008000f00 */
[----:B------:R-:W-:Y:S02]  /*2ea0*/  ISETP.NE.AND P0, PT, R23, 0x1, PT ;  /* 0x000000011700780c */ /* 0x000fe40003f05270 */
[----:B------:R-:W-:Y:S02]  /*2eb0*/  MOV R6, UR38 ;  /* 0x0000002600067c02 */ /* 0x000fe40008000f00 */
[----:B------:R-:W-:Y:S01]  /*2ec0*/  MOV R7, UR39 ;  /* 0x0000002700077c02 */ /* 0x000fe20008000f00 */
[----:B--2---:R1:W2:Y:S02]  /*2ed0*/  F2F.F64.F32 R10, R0 ;  /* 0x00000000000a7310 */ /* 0x0042a40000201800 */
[----:B-1----:R-:W-:Y:S01]  /*2ee0*/  P2R R0, PR, RZ, 0x1 ;  /* 0x00000001ff007803 */ /* 0x002fe20000000000 */
[----:B0-2---:R1:W-:Y:S06]  /*2ef0*/  STL.64 [R1], R10 ;  /* 0x0000000a01007387 */ /* 0x0053ec0000100a00 */
[----:B------:R-:W-:-:S07]  /*2f00*/  LEPC R20, `(.L_x_51) ;  /* 0x000000001014794e */ /* 0x000fce0000000000 */
[----:B-1----:R-:W-:Y:S05]  /*2f10*/  CALL.ABS.NOINC R8 ;  /* 0x0000000008007343 */ /* 0x002fea0003c00000 */
.L_x_51:
[----:B------:R-:W-:-:S13]  /*2f20*/  ISETP.NE.AND P6, PT, R23, 0x1, PT ;  /* 0x000000011700780c */ /* 0x000fda0003fc5270 */
[----:B------:R-:W-:Y:S05]  /*2f30*/  @!P6 BRA `(.L_x_17) ;  /* 0x000000000070e947 */ /* 0x000fea0003800000 */
[----:B------:R-:W2:Y:S01]  /*2f40*/  LDG.E R0, desc[UR36][R30.64+0x4] ;  /* 0x000004241e007981 */ /* 0x000ea2000c1e1900 */
[----:B------:R-:W-:Y:S01]  /*2f50*/  MOV R23, 0x0 ;  /* 0x0000000000177802 */ /* 0x000fe20000000f00 */
[----:B------:R-:W0:Y:S01]  /*2f60*/  LDCU.64 UR4, c[0x4][0x10] ;  /* 0x01000200ff0477ac */ /* 0x000e220008000a00 */
[----:B------:R-:W-:Y:S01]  /*2f70*/  IMAD.U32 R24, RZ, RZ, UR40 ;  /* 0x00000028ff187e24 */ /* 0x000fe2000f8e00ff */
[----:B------:R-:W-:Y:S01]  /*2f80*/  MOV R7, UR39 ;  /* 0x0000002700077c02 */ /* 0x000fe20008000f00 */
[----:B------:R1:W3:Y:S01]  /*2f90*/  LDC.64 R8, c[0x4][R23] ;  /* 0x0100000017087b82 */ /* 0x0002e20000000a00 */
[----:B------:R-:W-:Y:S02]  /*2fa0*/  IMAD.U32 R6, RZ, RZ, UR38 ;  /* 0x00000026ff067e24 */ /* 0x000fe4000f8e00ff */
[----:B------:R-:W-:Y:S02]  /*2fb0*/  ISETP.NE.AND P0, PT, R24, 0x2, PT ;  /* 0x000000021800780c */ /* 0x000fe40003f05270 */
[----:B0-----:R-:W-:-:S02]  /*2fc0*/  MOV R4, UR4 ;  /* 0x0000000400047c02 */ /* 0x001fc40008000f00 */
[----:B------:R-:W-:Y:S01]  /*2fd0*/  MOV R5, UR5 ;  /* 0x0000000500057c02 */ /* 0x000fe20008000f00 */
[----:B--2---:R0:W2:Y:S02]  /*2fe0*/  F2F.F64.F32 R10, R0 ;  /* 0x00000000000a7310 */ /* 0x0040a40000201800 */
[----:B0-----:R-:W-:Y:S01]  /*2ff0*/  P2R R0, PR, RZ, 0x1 ;  /* 0x00000001ff007803 */ /* 0x001fe20000000000 */
[----:B--23--:R1:W-:Y:S06]  /*3000*/  STL.64 [R1], R10 ;  /* 0x0000000a01007387 */ /* 0x00c3ec0000100a00 */
[----:B------:R-:W-:-:S07]  /*3010*/  LEPC R20, `(.L_x_52) ;  /* 0x000000001014794e */ /* 0x000fce0000000000 */
[----:B-1----:R-:W-:Y:S05]  /*3020*/  CALL.ABS.NOINC R8 ;  /* 0x0000000008007343 */ /* 0x002fea0003c00000 */
.L_x_52:
[----:B------:R-:W-:-:S13]  /*3030*/  ISETP.NE.AND P6, PT, R24, 0x2, PT ;  /* 0x000000021800780c */ /* 0x000fda0003fc5270 */
[----:B------:R-:W-:Y:S05]  /*3040*/  @!P6 BRA `(.L_x_17) ;  /* 0x00000000002ce947 */ /* 0x000fea0003800000 */
        /* <DEDUP_REMOVED lines=11> */
.L_x_17:
[----:B------:R-:W-:Y:S01]  /*3100*/  MOV R8, 0x0 ;  /* 0x0000000000087802 */ /* 0x000fe20000000f00 */
[----:B------:R-:W0:Y:S01]  /*3110*/  LDCU.64 UR4, c[0x4][0x18] ;  /* 0x01000300ff0477ac */ /* 0x000e220008000a00 */
[----:B------:R-:W-:-:S04]  /*3120*/  CS2R R6, SRZ ;  /* 0x0000000000067805 */ /* 0x000fc8000001ff00 */
[----:B------:R-:W1:Y:S01]  /*3130*/  LDC.64 R8, c[0x4][R8] ;  /* 0x0100000008087b82 */ /* 0x000e620000000a00 */
[----:B0-----:R-:W-:Y:S01]  /*3140*/  IMAD.U32 R4, RZ, RZ, UR4 ;  /* 0x00000004ff047e24 */ /* 0x001fe2000f8e00ff */
[----:B------:R-:W-:-:S07]  /*3150*/  MOV R5, UR5 ;  /* 0x0000000500057c02 */ /* 0x000fce0008000f00 */
[----:B------:R-:W-:-:S07]  /*3160*/  LEPC R20, `(.L_x_15) ;  /* 0x000000001014794e */ /* 0x000fce0000000000 */
[----:B-1----:R-:W-:Y:S05]  /*3170*/  CALL.ABS.NOINC R8 ;  /* 0x0000000008007343 */ /* 0x002fea0003c00000 */
.L_x_15:
[----:B------:R-:W-:Y:S05]  /*3180*/  WARPSYNC.ALL ;  /* 0x0000000000007948 */ /* 0x000fea0003800000 */
[----:B------:R-:W-:Y:S01]  /*3190*/  BAR.SYNC.DEFER_BLOCKING 0x0 ;  /* 0x0000000000007b1d */ /* 0x000fe20000010000 */
[----:B------:R-:W-:-:S07]  /*31a0*/  IMAD.WIDE R16, R27, 0x4, R16 ;  /* 0x000000041b107825 */ /* 0x000fce00078e0210 */
[----:B------:R-:W1:Y:S01]  /*31b0*/  LDC R0, c[0x0][0x3a0] ;  /* 0x0000e800ff007b82 */ /* 0x000e620000000800 */
[----:B------:R2:W5:Y:S01]  /*31c0*/  LDG.E R16, desc[UR36][R16.64] ;  /* 0x0000002410107981 */ /* 0x000562000c1e1900 */
[----:B------:R-:W-:Y:S01]  /*31d0*/  HFMA2 R3, -RZ, RZ, 0, 0 ;  /* 0x00000000ff037431 */ /* 0x000fe200000001ff */
[----:B-1----:R-:W-:-:S13]  /*31e0*/  ISETP.GE.AND P0, PT, R0, 0x1, PT ;  /* 0x000000010000780c */ /* 0x002fda0003f06270 */
[----:B--2---:R-:W-:Y:S05]  /*31f0*/  @!P0 BRA `(.L_x_53) ;  /* 0x0000000800388947 */ /* 0x004fea0003800000 */
[----:B------:R-:W-:Y:S01]  /*3200*/  VIADD R0, R0, 0xffffffff ;  /* 0xffffffff00007836 */ /* 0x000fe20000000000 */
[----:B------:R-:W-:-:S04]  /*3210*/  MOV R3, RZ ;  /* 0x000000ff00037202 */ /* 0x000fc80000000f00 */
[----:B------:R-:W-:Y:S02]  /*3220*/  ISETP.GE.U32.AND P0, PT, R0, 0xf, PT ;  /* 0x0000000f0000780c */ /* 0x000fe40003f06070 */
[----:B------:R-:W-:-:S11]  /*3230*/  MOV R0, RZ ;  /* 0x000000ff00007202 */ /* 0x000fd60000000f00 */
[----:B------:R-:W-:Y:S05]  /*3240*/  @!P0 BRA `(.L_x_54) ;  /* 0x0000000000ec8947 */ /* 0x000fea0003800000 */
[----:B------:R-:W-:Y:S01]  /*3250*/  IMAD.MOV.U32 R3, RZ, RZ, RZ ;  /* 0x000000ffff037224 */ /* 0x000fe200078e00ff */
[----:B------:R-:W-:-:S07]  /*3260*/  MOV R0, RZ ;  /* 0x000000ff00007202 */ /* 0x000fce0000000f00 */
.L_x_55:
[----:B0-----:R-:W0:Y:S01]  /*3270*/  LDC.64 R4, c[0x0][0x380] ;  /* 0x0000e000ff047b82 */ /* 0x001e220000000a00 */
[----:B------:R-:W-:-:S07]  /*3280*/  IADD3 R9, PT, PT, R25, R0, RZ ;  /* 0x0000000019097210 */ /* 0x000fce0007ffe0ff */
        /* <DEDUP_REMOVED lines=17> */
[----:B------:R-:W2:Y:S01]  /*33a0*/  LDG.E R14, desc[UR36][R6.64+0x18] ;  /* 0x00001824060e7981 */ /* 0x000ea2000c1e1900 */
[----:B---3--:R-:W-:-:S03]  /*33b0*/  FFMA R24, R24, R21, R13 ;  /* 0x0000001518187223 */ /* 0x008fc6000000000d */
[----:B------:R-:W2:Y:S04]  /*33c0*/  LDG.E R13, desc[UR36][R4.64+0x18] ;  /* 0x00001824040d7981 */ /* 0x000ea8000c1e1900 */
[----:B------:R-:W3:Y:S01]  /*33d0*/  LDG.E R21, desc[UR36][R4.64+0x3c] ;  /* 0x00003c2404157981 */ /* 0x000ee2000c1e1900 */
[----:B----4-:R-:W-:-:S03]  /*33e0*/  FFMA R24, R11, R12, R24 ;  /* 0x0000000c0b187223 */ /* 0x010fc60000000018 */
[----:B------:R-:W4:Y:S04]  /*33f0*/  LDG.E R11, desc[UR36][R4.64+0x1c] ;  /* 0x00001c24040b7981 */ /* 0x000f28000c1e1900 */
[----:B------:R-:W4:Y:S01]  /*3400*/  LDG.E R12, desc[UR36][R6.64+0x1c] ;  /* 0x00001c24060c7981 */ /* 0x000f22000c1e1900 */
[----:B------:R-:W-:-:S03]  /*3410*/  FFMA R3, R9, R10, R24 ;  /* 0x0000000a09037223 */ /* 0x000fc60000000018 */
[----:B------:R-:W3:Y:S04]  /*3420*/  LDG.E R9, desc[UR36][R4.64+0x20] ;  /* 0x0000202404097981 */ /* 0x000ee8000c1e1900 */
[----:B------:R-:W3:Y:S01]  /*3430*/  LDG.E R10, desc[UR36][R6.64+0x20] ;  /* 0x00002024060a7981 */ /* 0x000ee2000c1e1900 */
[----:B------:R-:W-:-:S03]  /*3440*/  FFMA R24, R8, R17, R3 ;  /* 0x0000001108187223 */ /* 0x000fc60000000003 */
[----:B------:R-:W3:Y:S04]  /*3450*/  LDG.E R8, desc[UR36][R4.64+0x24] ;  /* 0x0000242404087981 */ /* 0x000ee8000c1e1900 */
[----:B------:R-:W3:Y:S01]  /*3460*/  LDG.E R3, desc[UR36][R6.64+0x24] ;  /* 0x0000242406037981 */ /* 0x000ee2000c1e1900 */
[----:B------:R-:W-:-:S03]  /*3470*/  FFMA R24, R15, R20, R24 ;  /* 0x000000140f187223 */ /* 0x000fc60000000018 */
[----:B------:R-:W3:Y:S04]  /*3480*/  LDG.E R15, desc[UR36][R4.64+0x28] ;  /* 0x00002824040f7981 */ /* 0x000ee8000c1e1900 */
[----:B------:R-:W3:Y:S04]  /*3490*/  LDG.E R20, desc[UR36][R6.64+0x28] ;  /* 0x0000282406147981 */ /* 0x000ee8000c1e1900 */
[----:B------:R-:W3:Y:S01]  /*34a0*/  LDG.E R17, desc[UR36][R6.64+0x34] ;  /* 0x0000342406117981 */ /* 0x000ee2000c1e1900 */
[----:B--2---:R-:W-:-:S03]  /*34b0*/  FFMA R24, R13, R14, R24 ;  /* 0x0000000e0d187223 */ /* 0x004fc60000000018 */
[----:B------:R-:W2:Y:S04]  /*34c0*/  LDG.E R13, desc[UR36][R4.64+0x2c] ;  /* 0x00002c24040d7981 */ /* 0x000ea8000c1e1900 */
[----:B------:R-:W2:Y:S01]  /*34d0*/  LDG.E R14, desc[UR36][R6.64+0x2c] ;  /* 0x00002c24060e7981 */ /* 0x000ea2000c1e1900 */
[----:B----4-:R-:W-:-:S03]  /*34e0*/  FFMA R24, R11, R12, R24 ;  /* 0x0000000c0b187223 */ /* 0x010fc60000000018 */
[----:B------:R-:W4:Y:S04]  /*34f0*/  LDG.E R11, desc[UR36][R4.64+0x30] ;  /* 0x00003024040b7981 */ /* 0x000f28000c1e1900 */
[----:B------:R-:W4:Y:S01]  /*3500*/  LDG.E R12, desc[UR36][R6.64+0x30] ;  /* 0x00003024060c7981 */ /* 0x000f22000c1e1900 */
[----:B---3--:R-:W-:-:S03]  /*3510*/  FFMA R23, R9, R10, R24 ;  /* 0x0000000a09177223 */ /* 0x008fc60000000018 */
[----:B------:R-:W3:Y:S04]  /*3520*/  LDG.E R10, desc[UR36][R4.64+0x34] ;  /* 0x00003424040a7981 */ /* 0x000ee8000c1e1900 */
[----:B------:R-:W3:Y:S04]  /*3530*/  LDG.E R9, desc[UR36][R4.64+0x38] ;  /* 0x0000382404097981 */ /* 0x000ee8000c1e1900 */
[----:B------:R-:W3:Y:S01]  /*3540*/  LDG.E R24, desc[UR36][R6.64+0x38] ;  /* 0x0000382406187981 */ /* 0x000ee2000c1e1900 */
[----:B------:R-:W-:Y:S01]  /*3550*/  FFMA R8, R8, R3, R23 ;  /* 0x0000000308087223 */ /* 0x000fe20000000017 */
[----:B------:R-:W-:-:S03]  /*3560*/  VIADD R0, R0, 0x10 ;  /* 0x0000001000007836 */ /* 0x000fc60000000000 */
[----:B------:R-:W-:Y:S02]  /*3570*/  FFMA R8, R15, R20, R8 ;  /* 0x000000140f087223 */ /* 0x000fe40000000008 */
[----:B------:R-:W-:Y:S02]  /*3580*/  ISETP.NE.AND P0, PT, R0, UR43, PT ;  /* 0x0000002b00007c0c */ /* 0x000fe4000bf05270 */
[----:B--2---:R-:W-:-:S04]  /*3590*/  FFMA R8, R13, R14, R8 ;  /* 0x0000000e0d087223 */ /* 0x004fc80000000008 */
[----:B----4-:R-:W-:-:S04]  /*35a0*/  FFMA R11, R11, R12, R8 ;  /* 0x0000000c0b0b7223 */ /* 0x010fc80000000008 */
[----:B---3--:R-:W-:-:S04]  /*35b0*/  FFMA R10, R10, R17, R11 ;  /* 0x000000110a0a7223 */ /* 0x008fc8000000000b */
[----:B------:R-:W-:-:S04]  /*35c0*/  FFMA R10, R9, R24, R10 ;  /* 0x00000018090a7223 */ /* 0x000fc8000000000a */
[----:B------:R-:W-:Y:S01]  /*35d0*/  FFMA R3, R21, R26, R10 ;  /* 0x0000001a15037223 */ /* 0x000fe2000000000a */
[----:B------:R-:W-:Y:S06]  /*35e0*/  @P0 BRA `(.L_x_55) ;  /* 0xfffffffc00200947 */ /* 0x000fec000383ffff */
[----:B------:R-:W-:-:S07]  /*35f0*/  MOV R0, UR43 ;  /* 0x0000002b00007c02 */ /* 0x000fce0008000f00 */
.L_x_54:
[----:B------:R-:W-:-:S09]  /*3600*/  UISETP.NE.AND UP0, UPT, UR41, URZ, UPT ;  /* 0x000000ff2900728c */ /* 0x000fd2000bf05270 */
[----:B------:R-:W-:Y:S05]  /*3610*/  BRA.U !UP0, `(.L_x_53) ;  /* 0x0000000508307547 */ /* 0x000fea000b800000 */
[----:B------:R-:W-:Y:S02]  /*3620*/  UIADD3 UR4, UPT, UPT, UR41, -0x1, URZ ;  /* 0xffffffff29047890 */ /* 0x000fe4000fffe0ff */
[----:B------:R-:W-:Y:S02]  /*3630*/  UISETP.NE.AND UP1, UPT, UR42, URZ, UPT ;  /* 0x000000ff2a00728c */ /* 0x000fe4000bf25270 */
[----:B------:R-:W-:-:S09]  /*3640*/  UISETP.GE.U32.AND UP0, UPT, UR4, 0x7, UPT ;  /* 0x000000070400788c */ /* 0x000fd2000bf06070 */
[----:B------:R-:W-:Y:S05]  /*3650*/  BRA.U !UP0, `(.L_x_56) ;  /* 0x0000000108787547 */ /* 0x000fea000b800000 */
        /* <DEDUP_REMOVED lines=20> */
[----:B------:R-:W2:Y:S04]  /*37a0*/  LDG.E R14, desc[UR36][R4.64+0x14] ;  /* 0x00001424040e7981 */ /* 0x000ea8000c1e1900 */
[----:B------:R-:W2:Y:S01]  /*37b0*/  LDG.E R3, desc[UR36][R4.64+0x18] ;  /* 0x0000182404037981 */ /* 0x000ea2000c1e1900 */
[----:B---3--:R-:W-:-:S04]  /*37c0*/  FFMA R9, R8, R9, R23 ;  /* 0x0000000908097223 */ /* 0x008fc80000000017 */
[----:B----4-:R-:W-:-:S04]  /*37d0*/  FFMA R9, R10, R11, R9 ;  /* 0x0000000b0a097223 */ /* 0x010fc80000000009 */
[----:B------:R-:W-:Y:S01]  /*37e0*/  FFMA R12, R12, R13, R9 ;  /* 0x0000000d0c0c7223 */ /* 0x000fe20000000009 */
[----:B------:R-:W-:-:S03]  /*37f0*/  VIADD R0, R0, 0x8 ;  /* 0x0000000800007836 */ /* 0x000fc60000000000 */
[----:B--2---:R-:W-:-:S04]  /*3800*/  FFMA R15, R15, R20, R12 ;  /* 0x000000140f0f7223 */ /* 0x004fc8000000000c */
[----:B------:R-:W-:-:S04]  /*3810*/  FFMA R14, R14, R21, R15 ;  /* 0x000000150e0e7223 */ /* 0x000fc8000000000f */
[----:B------:R-:W-:-:S04]  /*3820*/  FFMA R14, R3, R24, R14 ;  /* 0x00000018030e7223 */ /* 0x000fc8000000000e */
[----:B------:R-:W-:-:S07]  /*3830*/  FFMA R3, R17, R26, R14 ;  /* 0x0000001a11037223 */ /* 0x000fce000000000e */
.L_x_56:
        /* <DEDUP_REMOVED lines=22> */
[----:B------:R-:W-:-:S07]  /*39a0*/  FFMA R3, R15, R14, R8 ;  /* 0x0000000e0f037223 */ /* 0x000fce0000000008 */
.L_x_57:
[----:B------:R-:W-:Y:S05]  /*39b0*/  BRA.U !UP1, `(.L_x_53) ;  /* 0x0000000109487547 */ /* 0x000fea000b800000 */
[----:B0-----:R-:W0:Y:S01]  /*39c0*/  LDC.64 R4, c[0x0][0x380] ;  /* 0x0000e000ff047b82 */ /* 0x001e220000000a00 */
[----:B------:R-:W-:-:S07]  /*39d0*/  IMAD.IADD R9, R25, 0x1, R0 ;  /* 0x0000000119097824 */ /* 0x000fce00078e0200 */
[----:B------:R-:W1:Y:S01]  /*39e0*/  LDC.64 R6, c[0x0][0x390] ;  /* 0x0000e400ff067b82 */ /* 0x000e620000000a00 */
[----:B0-----:R-:W-:-:S04]  /*39f0*/  IMAD.WIDE R4, R9, 0x4, R4 ;  /* 0x0000000409047825 */ /* 0x001fc800078e0204 */
[----:B-1----:R-:W-:Y:S02]  /*3a00*/  IMAD.WIDE.U32 R6, R0, 0x4, R6 ;  /* 0x0000000400067825 */ /* 0x002fe400078e0006 */
        /* <DEDUP_REMOVED lines=13> */
.L_x_53:
[----:B0-----:R-:W2:Y:S01]  /*3ae0*/  LDG.E R7, desc[UR36][R28.64] ;  /* 0x000000241c077981 */ /* 0x001ea2000c1e1900 */
[----:B------:R-:W0:Y:S02]  /*3af0*/  LDC.64 R4, c[0x0][0x390] ;  /* 0x0000e400ff047b82 */ /* 0x000e240000000a00 */
[----:B0-----:R-:W-:-:S06]  /*3b00*/  IMAD.WIDE R4, R27, 0x4, R4 ;  /* 0x000000041b047825 */ /* 0x001fcc00078e0204 */
[----:B------:R0:W5:Y:S02]  /*3b10*/  LDG.E R4, desc[UR36][R4.64] ;  /* 0x0000002404047981 */ /* 0x000164000c1e1900 */
[----:B-----5:R-:W-:Y:S01]  /*3b20*/  FADD R16, R16, R3 ;  /* 0x0000000310107221 */ /* 0x020fe20000000000 */
[----:B------:R-:W-:Y:S01]  /*3b30*/  BSSY.RECONVERGENT B0, `(.L_x_58) ;  /* 0x000000f000007945 */ /* 0x000fe20003800200 */
[----:B------:R-:W-:Y:S02]  /*3b40*/  ISETP.NE.AND P2, PT, R27, RZ, PT ;  /* 0x000000ff1b00720c */ /* 0x000fe40003f45270 */
        /* <DEDUP_REMOVED lines=12> */
[----:B------:R-:W-:-:S07]  /*3c10*/  MOV R3, R0 ;  /* 0x0000000000037202 */ /* 0x000fce0000000f00 */
.L_x_59:
[----:B------:R-:W-:Y:S05]  /*3c20*/  BSYNC.RECONVERGENT B0 ;  /* 0x0000000000007941 */ /* 0x000fea0003800200 */
.L_x_58:
[----:B------:R-:W-:Y:S01]  /*3c30*/  FADD R3, R4, R3 ;  /* 0x0000000304037221 */ /* 0x000fe20000000000 */
[----:B------:R-:W-:Y:S04]  /*3c40*/  BSSY.RECONVERGENT B6, `(.L_x_60) ;  /* 0x0000012000067945 */ /* 0x000fe80003800200 */
[----:B------:R0:W-:Y:S01]  /*3c50*/  STG.E desc[UR36][R18.64], R3 ;  /* 0x0000000312007986 */ /* 0x0001e2000c101924 */
[----:B------:R-:W-:Y:S06]  /*3c60*/  BAR.SYNC.DEFER_BLOCKING 0x0 ;  /* 0x0000000000007b1d */ /* 0x000fec0000010000 */
[----:B------:R-:W-:Y:S05]  /*3c70*/  @P2 BRA `(.L_x_61) ;  /* 0x0000000000382947 */ /* 0x000fea0003800000 */
[----:B0-----:R-:W0:Y:S01]  /*3c80*/  F2F.F64.F32 R2, R2 ;  /* 0x0000000200027310 */ /* 0x001e220000201800 */
[----:B------:R-:W-:Y:S01]  /*3c90*/  MOV R0, 0x0 ;  /* 0x0000000000007802 */ /* 0x000fe20000000f00 */
[----:B------:R1:W-:Y:S01]  /*3ca0*/  STL [R1], R22 ;  /* 0x0000001601007387 */ /* 0x0003e20000100800 */
[----:B------:R-:W2:Y:S01]  /*3cb0*/  LDCU.64 UR4, c[0x4][0x20] ;  /* 0x01000400ff0477ac */ /* 0x000ea20008000a00 */
[----:B------:R-:W-:Y:S01]  /*3cc0*/  MOV R6, UR38 ;  /* 0x0000002600067c02 */ /* 0x000fe20008000f00 */
[----:B------:R1:W3:Y:S01]  /*3cd0*/  LDC.64 R10, c[0x4][R0] ;  /* 0x01000000000a7b82 */ /* 0x0002e20000000a00 */
[----:B------:R-:W-:Y:S02]  /*3ce0*/  IMAD.U32 R7, RZ, RZ, UR39 ;  /* 0x00000027ff077e24 */ /* 0x000fe4000f8e00ff */
[----:B------:R-:W4:Y:S01]  /*3cf0*/  F2F.F64.F32 R8, R16 ;  /* 0x0000001000087310 */ /* 0x000f220000201800 */
[----:B0-----:R1:W-:Y:S01]  /*3d00*/  STL.64 [R1+0x8], R2 ;  /* 0x0000080201007387 */ /* 0x0013e20000100a00 */
[----:B--2---:R-:W-:Y:S01]  /*3d10*/  IMAD.U32 R4, RZ, RZ, UR4 ;  /* 0x00000004ff047e24 */ /* 0x004fe2000f8e00ff */
[----:B------:R-:W-:-:S02]  /*3d20*/  MOV R5, UR5 ;  /* 0x0000000500057c02 */ /* 0x000fc40008000f00 */
[----:B----4-:R1:W-:Y:S05]  /*3d30*/  STL.64 [R1+0x10], R8 ;  /* 0x0000100801007387 */ /* 0x0103ea0000100a00 */
[----:B------:R-:W-:-:S07]  /*3d40*/  LEPC R20, `(.L_x_61) ;  /* 0x000000001014794e */ /* 0x000fce0000000000 */
[----:B-1-3--:R-:W-:Y:S05]  /*3d50*/  CALL.ABS.NOINC R10 ;  /* 0x000000000a007343 */ /* 0x00afea0003c00000 */
.L_x_61:
[----:B------:R-:W-:Y:S05]  /*3d60*/  BSYNC.RECONVERGENT B6 ;  /* 0x0000000000067941 */ /* 0x000fea0003800200 */
.L_x_60:
[----:B------:R-:W1:Y:S01]  /*3d70*/  F2F.F64.F32 R16, |R16| ;  /* 0x4000001000107310 */ /* 0x000e620000201800 */
[----:B------:R-:W-:Y:S01]  /*3d80*/  UMOV UR4, 0xd2f1a9fc ;  /* 0xd2f1a9fc00047882 */ /* 0x000fe20000000000 */
[----:B------:R-:W-:Y:S01]  /*3d90*/  UMOV UR5, 0x3f50624d ;  /* 0x3f50624d00057882 */ /* 0x000fe20000000000 */
[C---:B------:R-:W-:Y:S02]  /*3da0*/  ISETP.GE.U32.AND P0, PT, R22.reuse, 0x63, PT ;  /* 0x000000631600780c */ /* 0x040fe40003f06070 */
[----:B------:R-:W-:Y:S01]  /*3db0*/  IADD3 R22, PT, PT, R22, 0x1, RZ ;  /* 0x0000000116167810 */ /* 0x000fe20007ffe0ff */
[----:B-1----:R-:W-:-:S14]  /*3dc0*/  DSETP.GEU.AND P1, PT, R16, UR4, PT ;  /* 0x0000000410007e2a */ /* 0x002fdc000bf2e000 */
[----:B------:R-:W-:Y:S05]  /*3dd0*/  @!P0 BRA P1, `(.L_x_62) ;  /* 0xffffffcc00888947 */ /* 0x000fea000083ffff */
[----:B------:R-:W-:Y:S05]  /*3de0*/  EXIT ;  /* 0x000000000000794d */ /* 0x000fea0003800000 */
        .weak           $__internal_0_$__cuda_sm3x_div_rn_noftz_f32_slowpath
        .type           $__internal_0_$__cuda_sm3x_div_rn_noftz_f32_slowpath,@function
        .size           $__internal_0_$__cuda_sm3x_div_rn_noftz_f32_slowpath,(.L_x_82 - $__internal_0_$__cuda_sm3x_div_rn_noftz_f32_slowpath)
$__internal_0_$__cuda_sm3x_div_rn_noftz_f32_slowpath:
[----:B------:R-:W-:Y:S01]  /*3df0*/  SHF.R.U32.HI R5, RZ, 0x17, R3 ;  /* 0x00000017ff057819 */ /* 0x000fe20000011603 */
[----:B------:R-:W-:Y:S01]  /*3e00*/  BSSY.RECONVERGENT B1, `(.L_x_63) ;  /* 0x0000062000017945 */ /* 0x000fe20003800200 */
[----:B------:R-:W-:Y:S02]  /*3e10*/  SHF.R.U32.HI R7, RZ, 0x17, R0 ;  /* 0x00000017ff077819 */ /* 0x000fe40000011600 */
[----:B------:R-:W-:Y:S02]  /*3e20*/  LOP3.LUT R5, R5, 0xff, RZ, 0xc0, !PT ;  /* 0x000000ff05057812 */ /* 0x000fe400078ec0ff */
[----:B------:R-:W-:Y:S02]  /*3e30*/  LOP3.LUT R10, R7, 0xff, RZ, 0xc0, !PT ;  /* 0x000000ff070a7812 */ /* 0x000fe400078ec0ff */
[----:B------:R-:W-:-:S03]  /*3e40*/  IADD3 R9, PT, PT, R5, -0x1, RZ ;  /* 0xffffffff05097810 */ /* 0x000fc60007ffe0ff */
[----:B------:R-:W-:Y:S01]  /*3e50*/  VIADD R8, R10, 0xffffffff ;  /* 0xffffffff0a087836 */ /* 0x000fe20000000000 */
[----:B------:R-:W-:-:S04]  /*3e60*/  ISETP.GT.U32.AND P0, PT, R9, 0xfd, PT ;  /* 0x000000fd0900780c */ /* 0x000fc80003f04070 */
[----:B------:R-:W-:-:S13]  /*3e70*/  ISETP.GT.U32.OR P0, PT, R8, 0xfd, P0 ;  /* 0x000000fd0800780c */ /* 0x000fda0000704470 */
[----:B------:R-:W-:Y:S01]  /*3e80*/  @!P0 MOV R7, RZ ;  /* 0x000000ff00078202 */ /* 0x000fe20000000f00 */
[----:B------:R-:W-:Y:S06]  /*3e90*/  @!P0 BRA `(.L_x_64) ;  /* 0x00000000005c8947 */ /* 0x000fec0003800000 */
[----:B------:R-:W-:Y:S02]  /*3ea0*/  FSETP.GTU.FTZ.AND P0, PT, |R0|, +INF , PT ;  /* 0x7f8000000000780b */ /* 0x000fe40003f1c200 */
[----:B------:R-:W-:-:S04]  /*3eb0*/  FSETP.GTU.FTZ.AND P1, PT, |R3|, +INF , PT ;  /* 0x7f8000000300780b */ /* 0x000fc80003f3c200 */
[----:B------:R-:W-:-:S13]  /*3ec0*/  PLOP3.LUT P0, PT, P0, P1, PT, 0xf8, 0x8f ;  /* 0x00000000008f781c */ /* 0x000fda0000703f70 */
[----:B------:R-:W-:Y:S05]  /*3ed0*/  @P0 BRA `(.L_x_65) ;  /* 0x00000004004c0947 */ /* 0x000fea0003800000 */
[----:B------:R-:W-:-:S13]  /*3ee0*/  LOP3.LUT P0, RZ, R3, 0x7fffffff, R0, 0xc8, !PT ;  /* 0x7fffffff03ff7812 */ /* 0x000fda000780c800 */
[----:B------:R-:W-:Y:S05]  /*3ef0*/  @!P0 BRA `(.L_x_66) ;  /* 0x00000004003c8947 */ /* 0x000fea0003800000 */
[C---:B------:R-:W-:Y:S02]  /*3f00*/  FSETP.NEU.FTZ.AND P3, PT, |R0|.reuse, +INF , PT ;  /* 0x7f8000000000780b */ /* 0x040fe40003f7d200 */
[----:B------:R-:W-:Y:S02]  /*3f10*/  FSETP.NEU.FTZ.AND P1, PT, |R3|, +INF , PT ;  /* 0x7f8000000300780b */ /* 0x000fe40003f3d200 */
[----:B------:R-:W-:-:S11]  /*3f20*/  FSETP.NEU.FTZ.AND P0, PT, |R0|, +INF , PT ;  /* 0x7f8000000000780b */ /* 0x000fd60003f1d200 */
[----:B------:R-:W-:Y:S05]  /*3f30*/  @!P1 BRA !P3, `(.L_x_66) ;  /* 0x00000004002c9947 */ /* 0x000fea0005800000 */
[----:B------:R-:W-:-:S04]  /*3f40*/  LOP3.LUT P3, RZ, R0, 0x7fffffff, RZ, 0xc0, !PT ;  /* 0x7fffffff00ff7812 */ /* 0x000fc8000786c0ff */
[----:B------:R-:W-:-:S13]  /*3f50*/  PLOP3.LUT P1, PT, P1, P3, PT, 0x2f, 0xf2 ;  /* 0x0000000000f2781c */ /* 0x000fda0000f26577 */
[----:B------:R-:W-:Y:S05]  /*3f60*/  @P1 BRA `(.L_x_67) ;  /* 0x0000000400181947 */ /* 0x000fea0003800000 */
[----:B------:R-:W-:-:S04]  /*3f70*/  LOP3.LUT P1, RZ, R3, 0x7fffffff, RZ, 0xc0, !PT ;  /* 0x7fffffff03ff7812 */ /* 0x000fc8000782c0ff */
[----:B------:R-:W-:-:S13]  /*3f80*/  PLOP3.LUT P0, PT, P0, P1, PT, 0x2f, 0xf2 ;  /* 0x0000000000f2781c */ /* 0x000fda0000702577 */
[----:B------:R-:W-:Y:S05]  /*3f90*/  @P0 BRA `(.L_x_68) ;  /* 0x0000000400000947 */ /* 0x000fea0003800000 */
[----:B------:R-:W-:Y:S02]  /*3fa0*/  ISETP.GE.AND P0, PT, R8, RZ, PT ;  /* 0x000000ff0800720c */ /* 0x000fe40003f06270 */
[----:B------:R-:W-:-:S11]  /*3fb0*/  ISETP.GE.AND P1, PT, R9, RZ, PT ;  /* 0x000000ff0900720c */ /* 0x000fd60003f26270 */
[----:B------:R-:W-:Y:S01]  /*3fc0*/  @P0 MOV R7, RZ ;  /* 0x000000ff00070202 */ /* 0x000fe20000000f00 */
[----:B------:R-:W-:Y:S02]  /*3fd0*/  @!P0 IMAD.MOV.U32 R7, RZ, RZ, -0x40 ;  /* 0xffffffc0ff078424 */ /* 0x000fe400078e00ff */
[----:B------:R-:W-:Y:S01]  /*3fe0*/  @!P0 FFMA R0, R0, 1.84467440737095516160e+19, RZ ;  /* 0x5f80000000008823 */ /* 0x000fe200000000ff */
[----:B------:R-:W-:Y:S02]  /*3ff0*/  @!P1 FFMA R3, R3, 1.84467440737095516160e+19, RZ ;  /* 0x5f80000003039823 */ /* 0x000fe400000000ff */
[----:B------:R-:W-:-:S07]  /*4000*/  @!P1 IADD3 R7, PT, PT, R7, 0x40, RZ ;  /* 0x0000004007079810 */ /* 0x000fce0007ffe0ff */
.L_x_64:
[----:B------:R-:W-:Y:S01]  /*4010*/  LEA R8, R5, 0xc0800000, 0x17 ;  /* 0xc080000005087811 */ /* 0x000fe200078eb8ff */
[----:B------:R-:W-:Y:S01]  /*4020*/  VIADD R10, R10, 0xffffff81 ;  /* 0xffffff810a0a7836 */ /* 0x000fe20000000000 */
[----:B------:R-:W-:Y:S02]  /*4030*/  BSSY.RECONVERGENT B2, `(.L_x_69) ;  /* 0x0000035000027945 */ /* 0x000fe40003800200 */
[----:B------:R-:W-:Y:S01]  /*4040*/  IADD3 R11, PT, PT, -R8, R3, RZ ;  /* 0x00000003080b7210 */ /* 0x000fe20007ffe1ff */
[C---:B------:R-:W-:Y:S01]  /*4050*/  IMAD R0, R10.reuse, -0x800000, R0 ;  /* 0xff8000000a007824 */ /* 0x040fe200078e0200 */
[----:B------:R-:W-:Y:S02]  /*4060*/  IADD3 R10, PT, PT, R10, 0x7f, -R5 ;  /* 0x0000007f0a0a7810 */ /* 0x000fe40007ffe805 */
[----:B------:R-:W0:Y:S01]  /*4070*/  MUFU.RCP R3, R11 ;  /* 0x0000000b00037308 */ /* 0x000e220000001000 */
[----:B------:R-:W-:Y:S01]  /*4080*/  FADD.FTZ R9, -R11, -RZ ;  /* 0x800000ff0b097221 */ /* 0x000fe20000010100 */
[----:B------:R-:W-:-:S03]  /*4090*/  IADD3 R10, PT, PT, R10, R7, RZ ;  /* 0x000000070a0a7210 */ /* 0x000fc60007ffe0ff */
[----:B0-----:R-:W-:-:S04]  /*40a0*/  FFMA R8, R3, R9, 1 ;  /* 0x3f80000003087423 */ /* 0x001fc80000000009 */
[----:B------:R-:W-:-:S04]  /*40b0*/  FFMA R3, R3, R8, R3 ;  /* 0x0000000803037223 */ /* 0x000fc80000000003 */
[----:B------:R-:W-:-:S04]  /*40c0*/  FFMA R8, R0, R3, RZ ;  /* 0x0000000300087223 */ /* 0x000fc800000000ff */
[----:B------:R-:W-:-:S04]  /*40d0*/  FFMA R12, R9, R8, R0 ;  /* 0x00000008090c7223 */ /* 0x000fc80000000000 */
[----:B------:R-:W-:-:S04]  /*40e0*/  FFMA R8, R3, R12, R8 ;  /* 0x0000000c03087223 */ /* 0x000fc80000000008 */
[----:B------:R-:W-:-:S04]  /*40f0*/  FFMA R9, R9, R8, R0 ;  /* 0x0000000809097223 */ /* 0x000fc80000000000 */
[----:B------:R-:W-:-:S05]  /*4100*/  FFMA R0, R3, R9, R8 ;  /* 0x0000000903007223 */ /* 0x000fca0000000008 */
[----:B------:R-:W-:-:S04]  /*4110*/  SHF.R.U32.HI R5, RZ, 0x17, R0 ;  /* 0x00000017ff057819 */ /* 0x000fc80000011600 */
[----:B------:R-:W-:-:S04]  /*4120*/  LOP3.LUT R5, R5, 0xff, RZ, 0xc0, !PT ;  /* 0x000000ff05057812 */ /* 0x000fc800078ec0ff */
[----:B------:R-:W-:-:S05]  /*4130*/  IADD3 R11, PT, PT, R5, R10, RZ ;  /* 0x0000000a050b7210 */ /* 0x000fca0007ffe0ff */
[----:B------:R-:W-:-:S05]  /*4140*/  VIADD R5, R11, 0xffffffff ;  /* 0xffffffff0b057836 */ /* 0x000fca0000000000 */
[----:B------:R-:W-:-:S13]  /*4150*/  ISETP.GE.U32.AND P0, PT, R5, 0xfe, PT ;  /* 0x000000fe0500780c */ /* 0x000fda0003f06070 */
[----:B------:R-:W-:Y:S05]  /*4160*/  @!P0 BRA `(.L_x_70) ;  /* 0x0000000000808947 */ /* 0x000fea0003800000 */
[----:B------:R-:W-:-:S13]  /*4170*/  ISETP.GT.AND P0, PT, R11, 0xfe, PT ;  /* 0x000000fe0b00780c */ /* 0x000fda0003f04270 */
[----:B------:R-:W-:Y:S05]  /*4180*/  @P0 BRA `(.L_x_71) ;  /* 0x00000000006c0947 */ /* 0x000fea0003800000 */
[----:B------:R-:W-:-:S13]  /*4190*/  ISETP.GE.AND P0, PT, R11, 0x1, PT ;  /* 0x000000010b00780c */ /* 0x000fda0003f06270 */
[----:B------:R-:W-:Y:S05]  /*41a0*/  @P0 BRA `(.L_x_72) ;  /* 0x0000000000740947 */ /* 0x000fea0003800000 */
[----:B------:R-:W-:Y:S02]  /*41b0*/  ISETP.GE.AND P0, PT, R11, -0x18, PT ;  /* 0xffffffe80b00780c */ /* 0x000fe40003f06270 */
[----:B------:R-:W-:-:S11]  /*41c0*/  LOP3.LUT R0, R0, 0x80000000, RZ, 0xc0, !PT ;  /* 0x8000000000007812 */ /* 0x000fd600078ec0ff */
[----:B------:R-:W-:Y:S05]  /*41d0*/  @!P0 BRA `(.L_x_72) ;  /* 0x0000000000688947 */ /* 0x000fea0003800000 */
[-CC-:B------:R-:W-:Y:S01]  /*41e0*/  FFMA.RZ R5, R3, R9.reuse, R8.reuse ;  /* 0x0000000903057223 */ /* 0x180fe2000000c008 */
[C---:B------:R-:W-:Y:S02]  /*41f0*/  IADD3 R10, PT, PT, R11.reuse, 0x20, RZ ;  /* 0x000000200b0a7810 */ /* 0x040fe40007ffe0ff */
[----:B------:R-:W-:Y:S02]  /*4200*/  ISETP.NE.AND P3, PT, R11, RZ, PT ;  /* 0x000000ff0b00720c */ /* 0x000fe40003f65270 */
[----:B------:R-:W-:Y:S01]  /*4210*/  LOP3.LUT R7, R5, 0x7fffff, RZ, 0xc0, !PT ;  /* 0x007fffff05077812 */ /* 0x000fe200078ec0ff */
[CCC-:B------:R-:W-:Y:S01]  /*4220*/  FFMA.RP R5, R3.reuse, R9.reuse, R8.reuse ;  /* 0x0000000903057223 */ /* 0x1c0fe20000008008 */
[----:B------:R-:W-:Y:S01]  /*4230*/  FFMA.RM R8, R3, R9, R8 ;  /* 0x0000000903087223 */ /* 0x000fe20000004008 */
[----:B------:R-:W-:Y:S02]  /*4240*/  ISETP.NE.AND P1, PT, R11, RZ, PT ;  /* 0x000000ff0b00720c */ /* 0x000fe40003f25270 */
[----:B------:R-:W-:-:S02]  /*4250*/  LOP3.LUT R7, R7, 0x800000, RZ, 0xfc, !PT ;  /* 0x0080000007077812 */ /* 0x000fc400078efcff */
[----:B------:R-:W-:Y:S02]  /*4260*/  IADD3 R3, PT, PT, -R11, RZ, RZ ;  /* 0x000000ff0b037210 */ /* 0x000fe40007ffe1ff */
[----:B------:R-:W-:Y:S02]  /*4270*/  SHF.L.U32 R10, R7, R10, RZ ;  /* 0x0000000a070a7219 */ /* 0x000fe400000006ff */
[----:B------:R-:W-:Y:S02]  /*4280*/  FSETP.NEU.FTZ.AND P0, PT, R5, R8, PT ;  /* 0x000000080500720b */ /* 0x000fe40003f1d000 */
[----:B------:R-:W-:Y:S02]  /*4290*/  SEL R8, R3, RZ, P3 ;  /* 0x000000ff03087207 */ /* 0x000fe40001800000 */
[----:B------:R-:W-:Y:S02]  /*42a0*/  ISETP.NE.AND P1, PT, R10, RZ, P1 ;  /* 0x000000ff0a00720c */ /* 0x000fe40000f25270 */
[----:B------:R-:W-:-:S02]  /*42b0*/  SHF.R.U32.HI R8, RZ, R8, R7 ;  /* 0x00000008ff087219 */ /* 0x000fc40000011607 */
[----:B------:R-:W-:Y:S02]  /*42c0*/  PLOP3.LUT P0, PT, P0, P1, PT, 0xf8, 0x8f ;  /* 0x00000000008f781c */ /* 0x000fe40000703f70 */
[----:B------:R-:W-:Y:S02]  /*42d0*/  SHF.R.U32.HI R10, RZ, 0x1, R8 ;  /* 0x00000001ff0a7819 */ /* 0x000fe40000011608 */
[----:B------:R-:W-:-:S04]  /*42e0*/  SEL R3, RZ, 0x1, !P0 ;  /* 0x00000001ff037807 */ /* 0x000fc80004000000 */
[----:B------:R-:W-:-:S04]  /*42f0*/  LOP3.LUT R3, R3, 0x1, R10, 0xf8, !PT ;  /* 0x0000000103037812 */ /* 0x000fc800078ef80a */
[----:B------:R-:W-:-:S05]  /*4300*/  LOP3.LUT R3, R3, R8, RZ, 0xc0, !PT ;  /* 0x0000000803037212 */ /* 0x000fca00078ec0ff */
[----:B------:R-:W-:-:S05]  /*4310*/  IMAD.IADD R3, R10, 0x1, R3 ;  /* 0x000000010a037824 */ /* 0x000fca00078e0203 */
[----:B------:R-:W-:Y:S01]  /*4320*/  LOP3.LUT R0, R3, R0, RZ, 0xfc, !PT ;  /* 0x0000000003007212 */ /* 0x000fe200078efcff */
[----:B------:R-:W-:Y:S06]  /*4330*/  BRA `(.L_x_72) ;  /* 0x0000000000107947 */ /* 0x000fec0003800000 */
.L_x_71:
[----:B------:R-:W-:-:S04]  /*4340*/  LOP3.LUT R0, R0, 0x80000000, RZ, 0xc0, !PT ;  /* 0x8000000000007812 */ /* 0x000fc800078ec0ff */
[----:B------:R-:W-:Y:S01]  /*4350*/  LOP3.LUT R0, R0, 0x7f800000, RZ, 0xfc, !PT ;  /* 0x7f80000000007812 */ /* 0x000fe200078efcff */
[----:B------:R-:W-:Y:S06]  /*4360*/  BRA `(.L_x_72) ;  /* 0x0000000000047947 */ /* 0x000fec0003800000 */
.L_x_70:
[----:B------:R-:W-:-:S07]  /*4370*/  LEA R0, R10, R0, 0x17 ;  /* 0x000000000a007211 */ /* 0x000fce00078eb8ff */
.L_x_72:
[----:B------:R-:W-:Y:S05]  /*4380*/  BSYNC.RECONVERGENT B2 ;  /* 0x0000000000027941 */ /* 0x000fea0003800200 */
.L_x_69:
[----:B------:R-:W-:Y:S05]  /*4390*/  BRA `(.L_x_73) ;  /* 0x0000000000207947 */ /* 0x000fea0003800000 */
.L_x_68:
[----:B------:R-:W-:-:S04]  /*43a0*/  LOP3.LUT R0, R3, 0x80000000, R0, 0x48, !PT ;  /* 0x8000000003007812 */ /* 0x000fc800078e4800 */
[----:B------:R-:W-:Y:S01]  /*43b0*/  LOP3.LUT R0, R0, 0x7f800000, RZ, 0xfc, !PT ;  /* 0x7f80000000007812 */ /* 0x000fe200078efcff */
[----:B------:R-:W-:Y:S06]  /*43c0*/  BRA `(.L_x_73) ;  /* 0x0000000000147947 */ /* 0x000fec0003800000 */
.L_x_67:
[----:B------:R-:W-:Y:S01]  /*43d0*/  LOP3.LUT R0, R3, 0x80000000, R0, 0x48, !PT ;  /* 0x8000000003007812 */ /* 0x000fe200078e4800 */
[----:B------:R-:W-:Y:S06]  /*43e0*/  BRA `(.L_x_73) ;  /* 0x00000000000c7947 */ /* 0x000fec0003800000 */
.L_x_66:
[----:B------:R-:W0:Y:S01]  /*43f0*/  MUFU.RSQ R0, -QNAN ;  /* 0xffc0000000007908 */ /* 0x000e220000001400 */
[----:B------:R-:W-:Y:S05]  /*4400*/  BRA `(.L_x_73) ;  /* 0x0000000000047947 */ /* 0x000fea0003800000 */
.L_x_65:
[----:B------:R-:W-:-:S07]  /*4410*/  FADD.FTZ R0, R0, R3 ;  /* 0x0000000300007221 */ /* 0x000fce0000010000 */
.L_x_73:
[----:B------:R-:W-:Y:S05]  /*4420*/  BSYNC.RECONVERGENT B1 ;  /* 0x0000000000017941 */ /* 0x000fea0003800200 */
.L_x_63:
[----:B------:R-:W-:-:S04]  /*4430*/  HFMA2 R7, -RZ, RZ, 0, 0 ;  /* 0x00000000ff077431 */ /* 0x000fc800000001ff */
[----:B0-----:R-:W-:Y:S05]  /*4440*/  RET.REL.NODEC R6 `(_Z3pGSPfS_S_S_i) ;  /* 0xffffffb806ec7950 */ /* 0x001fea0003c3ffff */
.L_x_74:
[----:B------:R-:W-:-:S00]  /*4450*/  BRA `(.L_x_74) ;  /* 0xfffffffc00fc7947 */ /* 0x000fc0000383ffff */
[----:B------:R-:W-:-:S00]  /*4460*/  NOP ;  /* 0x0000000000007918 */ /* 0x000fc00000000000 */
        /* <DEDUP_REMOVED lines=9> */
.L_x_82:


//--------------------- .text._Z4dot1PfS_S_i      --------------------------
	.section	.text._Z4dot1PfS_S_i,"ax",@progbits
	.align	128
        .global         _Z4dot1PfS_S_i
        .type           _Z4dot1PfS_S_i,@function
        .size           _Z4dot1PfS_S_i,(.L_x_84 - _Z4dot1PfS_S_i)
        .other          _Z4dot1PfS_S_i,@"STO_CUDA_ENTRY STV_DEFAULT"
_Z4dot1PfS_S_i:
.text._Z4dot1PfS_S_i:
[----:B------:R-:W-:Y:S01]  /*0000*/  LDC R1, c[0x0][0x37c] ;  /* 0x0000df00ff017b82 */ /* 0x000fe20000000800 */
[----:B------:R-:W0:Y:S01]  /*0010*/  S2R R12, SR_TID.X ;  /* 0x00000000000c7919 */ /* 0x000e220000002100 */
[----:B------:R-:W1:Y:S01]  /*0020*/  LDCU UR4, c[0x0][0x360] ;  /* 0x00006c00ff0477ac */ /* 0x000e620008000800 */
[----:B------:R-:W-:Y:S01]  /*0030*/  BSSY.RECONVERGENT B0, `(.L_x_75) ;  /* 0x0000016000007945 */ /* 0x000fe20003800200 */
[----:B------:R-:W-:Y:S01]  /*0040*/  IMAD.MOV.U32 R11, RZ, RZ, RZ ;  /* 0x000000ffff0b7224 */ /* 0x000fe200078e00ff */
[----:B------:R-:W0:Y:S01]  /*0050*/  S2R R13, SR_CTAID.X ;  /* 0x00000000000d7919 */ /* 0x000e220000002500 */
[----:B------:R-:W2:Y:S01]  /*0060*/  LDCU UR5, c[0x0][0x398] ;  /* 0x00007300ff0577ac */ /* 0x000ea20008000800 */
[----:B------:R-:W3:Y:S01]  /*0070*/  LDCU.64 UR6, c[0x0][0x358] ;  /* 0x00006b00ff0677ac */ /* 0x000ee20008000a00 */
[----:B-1----:R-:W-:Y:S02]  /*0080*/  IMAD.U32 R10, RZ, RZ, UR4 ;  /* 0x00000004ff0a7e24 */ /* 0x002fe4000f8e00ff */
[----:B0-----:R-:W-:-:S05]  /*0090*/  IMAD R0, R13, UR4, R12 ;  /* 0x000000040d007c24 */ /* 0x001fca000f8e020c */
[----:B--2---:R-:W-:-:S13]  /*00a0*/  ISETP.GE.AND P0, PT, R0, UR5, PT ;  /* 0x0000000500007c0c */ /* 0x004fda000bf06270 */
[----:B---3--:R-:W-:Y:S05]  /*00b0*/  @P0 BRA `(.L_x_76) ;  /* 0x0000000000340947 */ /* 0x008fea0003800000 */
[----:B------:R-:W0:Y:S01]  /*00c0*/  LDC.64 R6, c[0x0][0x380] ;  /* 0x0000e000ff067b82 */ /* 0x000e220000000a00 */
[----:B------:R-:W1:Y:S01]  /*00d0*/  LDCU UR4, c[0x0][0x370] ;  /* 0x00006e00ff0477ac */ /* 0x000e620008000800 */
[----:B------:R-:W-:-:S06]  /*00e0*/  HFMA2 R11, -RZ, RZ, 0, 0 ;  /* 0x00000000ff0b7431 */ /* 0x000fcc00000001ff */
[----:B------:R-:W2:Y:S01]  /*00f0*/  LDC.64 R8, c[0x0][0x388] ;  /* 0x0000e200ff087b82 */ /* 0x000ea20000000a00 */
[----:B-1----:R-:W-:-:S07]  /*0100*/  IMAD R15, R10, UR4, RZ ;  /* 0x000000040a0f7c24 */ /* 0x002fce000f8e02ff */
.L_x_77:
[----:B0-----:R-:W-:-:S04]  /*0110*/  IMAD.WIDE R2, R0, 0x4, R6 ;  /* 0x0000000400027825 */ /* 0x001fc800078e0206 */
[----:B--2---:R-:W-:Y:S02]  /*0120*/  IMAD.WIDE R4, R0, 0x4, R8 ;  /* 0x0000000400047825 */ /* 0x004fe400078e0208 */
[----:B------:R-:W2:Y:S04]  /*0130*/  LDG.E R2, desc[UR6][R2.64] ;  /* 0x0000000602027981 */ /* 0x000ea8000c1e1900 */
[----:B------:R-:W2:Y:S01]  /*0140*/  LDG.E R4, desc[UR6][R4.64] ;  /* 0x0000000604047981 */ /* 0x000ea2000c1e1900 */
[----:B------:R-:W-:-:S05]  /*0150*/  IMAD.IADD R0, R15, 0x1, R0 ;  /* 0x000000010f007824 */ /* 0x000fca00078e0200 */
[----:B------:R-:W-:Y:S01]  /*0160*/  ISETP.GE.AND P0, PT, R0, UR5, PT ;  /* 0x0000000500007c0c */ /* 0x000fe2000bf06270 */
[----:B--2---:R-:W-:-:S12]  /*0170*/  FFMA R11, R2, R4, R11 ;  /* 0x00000004020b7223 */ /* 0x004fd8000000000b */
[----:B------:R-:W-:Y:S05]  /*0180*/  @!P0 BRA `(.L_x_77) ;  /* 0xfffffffc00e08947 */ /* 0x000fea000383ffff */
.L_x_76:
[----:B------:R-:W-:Y:S05]  /*0190*/  BSYNC.RECONVERGENT B0 ;  /* 0x0000000000007941 */ /* 0x000fea0003800200 */
.L_x_75:
[----:B------:R-:W0:Y:S01]  /*01a0*/  S2UR UR5, SR_CgaCtaId ;  /* 0x00000000000579c3 */ /* 0x000e220000008800 */
[----:B------:R-:W-:Y:S01]  /*01b0*/  UMOV UR4, 0x400 ;  /* 0x0000040000047882 */ /* 0x000fe20000000000 */
[----:B------:R-:W-:Y:S02]  /*01c0*/  ISETP.GE.U32.AND P1, PT, R10, 0x2, PT ;  /* 0x000000020a00780c */ /* 0x000fe40003f26070 */
[----:B------:R-:W-:Y:S01]  /*01d0*/  ISETP.NE.AND P0, PT, R12, RZ, PT ;  /* 0x000000ff0c00720c */ /* 0x000fe20003f05270 */
[----:B0-----:R-:W-:-:S06]  /*01e0*/  ULEA UR4, UR5, UR4, 0x18 ;  /* 0x0000000405047291 */ /* 0x001fcc000f8ec0ff */
[----:B------:R-:W-:-:S05]  /*01f0*/  LEA R0, R12, UR4, 0x2 ;  /* 0x000000040c007c11 */ /* 0x000fca000f8e10ff */
[----:B------:R0:W-:Y:S01]  /*0200*/  STS [R0], R11 ;  /* 0x0000000b00007388 */ /* 0x0001e20000000800 */
[----:B------:R-:W-:Y:S06]  /*0210*/  BAR.SYNC.DEFER_BLOCKING 0x0 ;  /* 0x0000000000007b1d */ /* 0x000fec0000010000 */
[----:B------:R-:W-:Y:S05]  /*0220*/  @!P1 BRA `(.L_x_78) ;  /* 0x00000000002c9947 */ /* 0x000fea0003800000 */
.L_x_79:
[----:B------:R-:W-:-:S04]  /*0230*/  SHF.R.U32.HI R5, RZ, 0x1, R10 ;  /* 0x00000001ff057819 */ /* 0x000fc8000001160a */
[----:B------:R-:W-:-:S13]  /*0240*/  ISETP.GE.U32.AND P1, PT, R12, R5, PT ;  /* 0x000000050c00720c */ /* 0x000fda0003f26070 */
[----:B------:R-:W-:Y:S01]  /*0250*/  @!P1 LEA R2, R5, R0, 0x2 ;  /* 0x0000000005029211 */ /* 0x000fe200078e10ff */
[----:B------:R-:W-:Y:S05]  /*0260*/  @!P1 LDS R3, [R0] ;  /* 0x0000000000039984 */ /* 0x000fea0000000800 */
[----:B------:R-:W1:Y:S02]  /*0270*/  @!P1 LDS R2, [R2] ;  /* 0x0000000002029984 */ /* 0x000e640000000800 */
[----:B-1----:R-:W-:-:S05]  /*0280*/  @!P1 FADD R3, R2, R3 ;  /* 0x0000000302039221 */ /* 0x002fca0000000000 */
[----:B------:R1:W-:Y:S01]  /*0290*/  @!P1 STS [R0], R3 ;  /* 0x0000000300009388 */ /* 0x0003e20000000800 */
[----:B------:R-:W-:Y:S01]  /*02a0*/  BAR.SYNC.DEFER_BLOCKING 0x0 ;  /* 0x0000000000007b1d */ /* 0x000fe20000010000 */
[----:B------:R-:W-:Y:S02]  /*02b0*/  ISETP.GT.U32.AND P1, PT, R10, 0x3, PT ;  /* 0x000000030a00780c */ /* 0x000fe40003f24070 */
[----:B------:R-:W-:-:S11]  /*02c0*/  MOV R10, R5 ;  /* 0x00000005000a7202 */ /* 0x000fd60000000f00 */
[----:B-1----:R-:W-:Y:S05]  /*02d0*/  @P1 BRA `(.L_x_79) ;  /* 0xfffffffc00d41947 */ /* 0x002fea000383ffff */
.L_x_78:
[----:B------:R-:W-:Y:S05]  /*02e0*/  @P0 EXIT ;  /* 0x000000000000094d */ /* 0x000fea0003800000 */
[----:B------:R-:W1:Y:S01]  /*02f0*/  S2UR UR5, SR_CgaCtaId ;  /* 0x00000000000579c3 */ /* 0x000e620000008800 */
[----:B------:R-:W-:-:S07]  /*0300*/  UMOV UR4, 0x400 ;  /* 0x0000040000047882 */ /* 0x000fce0000000000 */
[----:B------:R-:W2:Y:S01]  /*0310*/  LDC.64 R2, c[0x0][0x390] ;  /* 0x0000e400ff027b82 */ /* 0x000ea20000000a00 */
[----:B-1----:R-:W-:Y:S01]  /*0320*/  ULEA UR4, UR5, UR4, 0x18 ;  /* 0x0000000405047291 */ /* 0x002fe2000f8ec0ff */
[----:B--2---:R-:W-:-:S08]  /*0330*/  IMAD.WIDE.U32 R2, R13, 0x4, R2 ;  /* 0x000000040d027825 */ /* 0x004fd000078e0002 */
[----:B------:R-:W1:Y:S04]  /*0340*/  LDS R5, [UR4] ;  /* 0x00000004ff057984 */ /* 0x000e680008000800 */
[----:B-1----:R-:W-:Y:S01]  /*0350*/  STG.E desc[UR6][R2.64], R5 ;  /* 0x0000000502007986 */ /* 0x002fe2000c101906 */
[----:B------:R-:W-:Y:S05]  /*0360*/  EXIT ;  /* 0x000000000000794d */ /* 0x000fea0003800000 */
.L_x_80:
        /* <DEDUP_REMOVED lines=9> */
.L_x_84:


//--------------------- .text._Z3addPiS_S_i       --------------------------
	.section	.text._Z3addPiS_S_i,"ax",@progbits
	.align	128
        .global         _Z3addPiS_S_i
        .type           _Z3addPiS_S_i,@function
        .size           _Z3addPiS_S_i,(.L_x_85 - _Z3addPiS_S_i)
        .other          _Z3addPiS_S_i,@"STO_CUDA_ENTRY STV_DEFAULT"
_Z3addPiS_S_i:
.text._Z3addPiS_S_i:
[----:B------:R-:W-:Y:S01]  /*0000*/  LDC R1, c[0x0][0x37c] ;  /* 0x0000df00ff017b82 */ /* 0x000fe20000000800 */
[----:B------:R-:W0:Y:S01]  /*0010*/  S2R R9, SR_CTAID.X ;  /* 0x0000000000097919 */ /* 0x000e220000002500 */
[----:B------:R-:W0:Y:S02]  /*0020*/  LDCU UR4, c[0x0][0x398] ;  /* 0x00007300ff0477ac */ /* 0x000e240008000800 */
[----:B0-----:R-:W-:-:S13]  /*0030*/  ISETP.GE.AND P0, PT, R9, UR4, PT ;  /* 0x0000000409007c0c */ /* 0x001fda000bf06270 */
[----:B------:R-:W-:Y:S05]  /*0040*/  @P0 EXIT ;  /* 0x000000000000094d */ /* 0x000fea0003800000 */
[----:B------:R-:W0:Y:S01]  /*0050*/  LDC.64 R2, c[0x0][0x380] ;  /* 0x0000e000ff027b82 */ /* 0x000e220000000a00 */
[----:B------:R-:W1:Y:S07]  /*0060*/  LDCU.64 UR4, c[0x0][0x358] ;  /* 0x00006b00ff0477ac */ /* 0x000e6e0008000a00 */
[----:B------:R-:W2:Y:S08]  /*0070*/  LDC.64 R4, c[0x0][0x388] ;  /* 0x0000e200ff047b82 */ /* 0x000eb00000000a00 */
[----:B------:R-:W3:Y:S01]  /*0080*/  LDC.64 R6, c[0x0][0x390] ;  /* 0x0000e400ff067b82 */ /* 0x000ee20000000a00 */
[----:B0-----:R-:W-:-:S06]  /*0090*/  IMAD.WIDE.U32 R2, R9, 0x4, R2 ;  /* 0x0000000409027825 */ /* 0x001fcc00078e0002 */
[----:B-1----:R-:W4:Y:S01]  /*00a0*/  LDG.E R2, desc[UR4][R2.64] ;  /* 0x0000000402027981 */ /* 0x002f22000c1e1900 */
[----:B--2---:R-:W-:-:S06]  /*00b0*/  IMAD.WIDE.U32 R4, R9, 0x4, R4 ;  /* 0x0000000409047825 */ /* 0x004fcc00078e0004 */
[----:B------:R-:W4:Y:S01]  /*00c0*/  LDG.E R5, desc[UR4][R4.64] ;  /* 0x0000000404057981 */ /* 0x000f22000c1e1900 */
[----:B---3--:R-:W-:Y:S01]  /*00d0*/  IMAD.WIDE.U32 R6, R9, 0x4, R6 ;  /* 0x0000000409067825 */ /* 0x008fe200078e0006 */
[----:B----4-:R-:W-:-:S05]  /*00e0*/  IADD3 R9, PT, PT, R2, R5, RZ ;  /* 0x0000000502097210 */ /* 0x010fca0007ffe0ff */
[----:B------:R-:W-:Y:S01]  /*00f0*/  STG.E desc[UR4][R6.64], R9 ;  /* 0x0000000906007986 */ /* 0x000fe2000c101904 */
[----:B------:R-:W-:Y:S05]  /*0100*/  EXIT ;  /* 0x000000000000794d */ /* 0x000fea0003800000 */
.L_x_81:
        /* <DEDUP_REMOVED lines=15> */
.L_x_85:


//--------------------- .nv.global.init           --------------------------
	.section	.nv.global.init,"aw",@progbits
.nv.global.init:
	.type		$str$2,@object
	.size		$str$2,($str$1 - $str$2)
$str$2:
        /*0000*/ 	.byte	0x0a, 0x00
	.type		$str$1,@object
	.size		$str$1,($str - $str$1)
$str$1:
        /*0002*/ 	.byte	0x25, 0x66, 0x2c, 0x20, 0x09, 0x00
	.type		$str,@object
	.size		$str,($str$3 - $str)
$str:
        /*0008*/ 	.byte	0x28, 0x25, 0x64, 0x29, 0x20, 0x72, 0x20, 0x3d, 0x20, 0x25, 0x66, 0x20, 0x20, 0x20, 0x3a, 0x20
        /*0018*/ 	.byte	0x00
	.type		$str$3,@object
	.size		$str$3,(.L_3 - $str$3)
$str$3:
        /*0019*/ 	.byte	0x20, 0x20, 0x20, 0x28, 0x25, 0x64, 0x29, 0x20, 0x72, 0x65, 0x73, 0x69, 0x64, 0x75, 0x61, 0x6c
        /*0029*/ 	.byte	0x73, 0x20, 0x3d, 0x20, 0x25, 0x66, 0x2c, 0x20, 0x25, 0x66, 0x0a, 0x00
.L_3:


//--------------------- .nv.shared.reserved.0     --------------------------
	.section	.nv.shared.reserved.0,"aw",@nobits
	.weak		__nv_reservedSMEM_offset_0_alias
	.size		__nv_reservedSMEM_offset_0_alias, 0, 64
	.other		__nv_reservedSMEM_offset_0_alias,@"STO_CUDA_RESERVED_SHARED STV_DEFAULT"
__nv_reservedSMEM_offset_0_alias:
	.zero		0
	.zero		64


//--------------------- .nv.shared._Z4dot1PfS_S_i --------------------------
	.section	.nv.shared._Z4dot1PfS_S_i,"aw",@nobits
	.sectionflags	@""
	.align	4
.nv.shared._Z4dot1PfS_S_i:
	.zero		2048


//--------------------- .nv.constant0._Z3pGSPfS_S_S_i --------------------------
	.section	.nv.constant0._Z3pGSPfS_S_S_i,"a",@progbits
	.sectionflags	@""
	.align	4
.nv.constant0._Z3pGSPfS_S_S_i:
	.zero		932


//--------------------- .nv.constant0._Z4dot1PfS_S_i --------------------------
	.section	.nv.constant0._Z4dot1PfS_S_i,"a",@progbits
	.sectionflags	@""
	.align	4
.nv.constant0._Z4dot1PfS_S_i:
	.zero		924


//--------------------- .nv.constant0._Z3addPiS_S_i --------------------------
	.section	.nv.constant0._Z3addPiS_S_i,"a",@progbits
	.sectionflags	@""
	.align	4
.nv.constant0._Z3addPiS_S_i:
	.zero		924


//--------------------- SYMBOLS --------------------------

	.type		.nv.reservedSmem.offset0,@object
	.size		.nv.reservedSmem.offset0,0x4
	.type		.nv.reservedSmem.cap,@object
	.size		.nv.reservedSmem.cap,0x4
	.type		vprintf,@function
